	.target	sm_90a

	.elftype	@"ET_EXEC"


//--------------------- .note.nv.tkinfo           --------------------------
	.section	.note.nv.tkinfo,"",@"SHT_NOTE"
	.sectionflags	@"SHF_NOTE_NV_TKINFO"
	.tkinfo
        /*0018*/ 	.word	0x00000002
        /*0030*/ 	.string	""
        /*0030*/ 	.string	"ptxas"
        /*0030*/ 	.string	"Cuda compilation tools, release 13.0, V13.0.88"
        /*0030*/ 	.string	"Build cuda_13.0.r13.0/compiler.36424714_0"
        /*0030*/ 	.string	"-arch sm_90a -m 64 "



//--------------------- .note.nv.cuinfo           --------------------------
	.section	.note.nv.cuinfo,"",@"SHT_NOTE"
	.sectionflags	@"SHF_NOTE_NV_CUINFO"
        /*0018*/ 	.short	0x0002
        /*001a*/ 	.short	0x005a
        /*001c*/ 	.short	0x0082
	.zero		2


//--------------------- .nv.info                  --------------------------
	.section	.nv.info,"",@"SHT_CUDA_INFO"
	.align	4


	//----- nvinfo : EIATTR_REGCOUNT
	.align		4
        /*0000*/ 	.byte	0x04, 0x2f
        /*0002*/ 	.short	(.L_15 - .L_14)
	.align		4
.L_14:
        /*0004*/ 	.word	index@(_ZN7cutlass13device_kernelINS_4gemm6kernel13GemmUniversalIN4cute5tupleIJiiiiEEENS1_10collective13CollectiveMmaINS1_34MainloopSm90TmaGmmaWarpSpecializedILi4ENS5_IJNS4_1CILi1EEESB_SB_EEENS1_32KernelTmaWarpSpecializedPingpongEEENS5_IJNSA_ILi64EEENSA_ILi128EEENSA_ILi32EEEEEEaNS5_IJlSB_lEEEaSJ_NS4_8TiledMMAINS4_8MMA_AtomIJNS4_4SM904GMMA27MMA_64x128x32_S32S8S8_SS_TNEEEENS4_6LayoutISC_NS5_IJNSA_ILi0EEESR_SR_EEEEENS5_IJNS4_10UnderscoreESU_SU_EEEEENS4_13SM90_TMA_LOADENS4_14ComposedLayoutINS4_7SwizzleILi1ELi4ELi3EEENS4_18smem_ptr_flag_bitsILi8EEENSQ_INS5_IJNSA_ILi8EEESH_EEENS5_IJSH_SB_EEEEEEEvNS4_8identityESX_S17_vS18_EENS_8epilogue10collective6detail29Sm90TmaWarpSpecializedAdapterINS1B_15DefaultEpilogueIaSJ_SJ_NS1A_6thread17LinearCombinationIaLi1EiiLNS1F_9ScaleType4KindE0ELNS_15FloatRoundStyleE2EaEENS1_15EpilogueDefaultEEEEEvvEEEEvNT_6ParamsE)
        /*0008*/ 	.word	0x000000a8


	//----- nvinfo : EIATTR_FRAME_SIZE
	.align		4
.L_15:
        /*000c*/ 	.byte	0x04, 0x11
        /*000e*/ 	.short	(.L_17 - .L_16)
	.align		4
.L_16:
        /*0010*/ 	.word	index@(_ZN7cutlass13device_kernelINS_4gemm6kernel13GemmUniversalIN4cute5tupleIJiiiiEEENS1_10collective13CollectiveMmaINS1_34MainloopSm90TmaGmmaWarpSpecializedILi4ENS5_IJNS4_1CILi1EEESB_SB_EEENS1_32KernelTmaWarpSpecializedPingpongEEENS5_IJNSA_ILi64EEENSA_ILi128EEENSA_ILi32EEEEEEaNS5_IJlSB_lEEEaSJ_NS4_8TiledMMAINS4_8MMA_AtomIJNS4_4SM904GMMA27MMA_64x128x32_S32S8S8_SS_TNEEEENS4_6LayoutISC_NS5_IJNSA_ILi0EEESR_SR_EEEEENS5_IJNS4_10UnderscoreESU_SU_EEEEENS4_13SM90_TMA_LOADENS4_14ComposedLayoutINS4_7SwizzleILi1ELi4ELi3EEENS4_18smem_ptr_flag_bitsILi8EEENSQ_INS5_IJNSA_ILi8EEESH_EEENS5_IJSH_SB_EEEEEEEvNS4_8identityESX_S17_vS18_EENS_8epilogue10collective6detail29Sm90TmaWarpSpecializedAdapterINS1B_15DefaultEpilogueIaSJ_SJ_NS1A_6thread17LinearCombinationIaLi1EiiLNS1F_9ScaleType4KindE0ELNS_15FloatRoundStyleE2EaEENS1_15EpilogueDefaultEEEEEvvEEEEvNT_6ParamsE)
        /*0014*/ 	.word	0x00000000


	//----- nvinfo : EIATTR_MIN_STACK_SIZE
	.align		4
.L_17:
        /*0018*/ 	.byte	0x04, 0x12
        /*001a*/ 	.short	(.L_19 - .L_18)
	.align		4
.L_18:
        /*001c*/ 	.word	index@(_ZN7cutlass13device_kernelINS_4gemm6kernel13GemmUniversalIN4cute5tupleIJiiiiEEENS1_10collective13CollectiveMmaINS1_34MainloopSm90TmaGmmaWarpSpecializedILi4ENS5_IJNS4_1CILi1EEESB_SB_EEENS1_32KernelTmaWarpSpecializedPingpongEEENS5_IJNSA_ILi64EEENSA_ILi128EEENSA_ILi32EEEEEEaNS5_IJlSB_lEEEaSJ_NS4_8TiledMMAINS4_8MMA_AtomIJNS4_4SM904GMMA27MMA_64x128x32_S32S8S8_SS_TNEEEENS4_6LayoutISC_NS5_IJNSA_ILi0EEESR_SR_EEEEENS5_IJNS4_10UnderscoreESU_SU_EEEEENS4_13SM90_TMA_LOADENS4_14ComposedLayoutINS4_7SwizzleILi1ELi4ELi3EEENS4_18smem_ptr_flag_bitsILi8EEENSQ_INS5_IJNSA_ILi8EEESH_EEENS5_IJSH_SB_EEEEEEEvNS4_8identityESX_S17_vS18_EENS_8epilogue10collective6detail29Sm90TmaWarpSpecializedAdapterINS1B_15DefaultEpilogueIaSJ_SJ_NS1A_6thread17LinearCombinationIaLi1EiiLNS1F_9ScaleType4KindE0ELNS_15FloatRoundStyleE2EaEENS1_15EpilogueDefaultEEEEEvvEEEEvNT_6ParamsE)
        /*0020*/ 	.word	0x00000000
.L_19:


//--------------------- .nv.compat                --------------------------
	.section	.nv.compat,"",@"SHT_CUDA_COMPAT_INFO"
	.align	4
        /*0000*/ 	.byte	0x02, 0x09, 0x01, 0x00, 0x02, 0x02, 0x04, 0x00, 0x02, 0x05, 0x05, 0x00, 0x03, 0x07, 0x01, 0x01
        /*0010*/ 	.byte	0x02, 0x03, 0x01, 0x00, 0x02, 0x06, 0x01, 0x00, 0x04, 0x0b, 0x08, 0x00, 0x00, 0x00, 0x00, 0x00
        /*0020*/ 	.byte	0x00, 0x00, 0x00, 0x00


//--------------------- .nv.info._ZN7cutlass13device_kernelINS_4gemm6kernel13GemmUniversalIN4cute5tupleIJiiiiEEENS1_10collective13CollectiveMmaINS1_34MainloopSm90TmaGmmaWarpSpecializedILi4ENS5_IJNS4_1CILi1EEESB_SB_EEENS1_32KernelTmaWarpSpecializedPingpongEEENS5_IJNSA_ILi64EEENSA_ILi128EEENSA_ILi32EEEEEEaNS5_IJlSB_lEEEaSJ_NS4_8TiledMMAINS4_8MMA_AtomIJNS4_4SM904GMMA27MMA_64x128x32_S32S8S8_SS_TNEEEENS4_6LayoutISC_NS5_IJNSA_ILi0EEESR_SR_EEEEENS5_IJNS4_10UnderscoreESU_SU_EEEEENS4_13SM90_TMA_LOADENS4_14ComposedLayoutINS4_7SwizzleILi1ELi4ELi3EEENS4_18smem_ptr_flag_bitsILi8EEENSQ_INS5_IJNSA_ILi8EEESH_EEENS5_IJSH_SB_EEEEEEEvNS4_8identityESX_S17_vS18_EENS_8epilogue10collective6detail29Sm90TmaWarpSpecializedAdapterINS1B_15DefaultEpilogueIaSJ_SJ_NS1A_6thread17LinearCombinationIaLi1EiiLNS1F_9ScaleType4KindE0ELNS_15FloatRoundStyleE2EaEENS1_15EpilogueDefaultEEEEEvvEEEEvNT_6ParamsE --------------------------
	.section	.nv.info._ZN7cutlass13device_kernelINS_4gemm6kernel13GemmUniversalIN4cute5tupleIJiiiiEEENS1_10collective13CollectiveMmaINS1_34MainloopSm90TmaGmmaWarpSpecializedILi4ENS5_IJNS4_1CILi1EEESB_SB_EEENS1_32KernelTmaWarpSpecializedPingpongEEENS5_IJNSA_ILi64EEENSA_ILi128EEENSA_ILi32EEEEEEaNS5_IJlSB_lEEEaSJ_NS4_8TiledMMAINS4_8MMA_AtomIJNS4_4SM904GMMA27MMA_64x128x32_S32S8S8_SS_TNEEEENS4_6LayoutISC_NS5_IJNSA_ILi0EEESR_SR_EEEEENS5_IJNS4_10UnderscoreESU_SU_EEEEENS4_13SM90_TMA_LOADENS4_14ComposedLayoutINS4_7SwizzleILi1ELi4ELi3EEENS4_18smem_ptr_flag_bitsILi8EEENSQ_INS5_IJNSA_ILi8EEESH_EEENS5_IJSH_SB_EEEEEEEvNS4_8identityESX_S17_vS18_EENS_8epilogue10collective6detail29Sm90TmaWarpSpecializedAdapterINS1B_15DefaultEpilogueIaSJ_SJ_NS1A_6thread17LinearCombinationIaLi1EiiLNS1F_9ScaleType4KindE0ELNS_15FloatRoundStyleE2EaEENS1_15EpilogueDefaultEEEEEvvEEEEvNT_6ParamsE,"",@"SHT_CUDA_INFO"
	.sectionflags	@""
	.align	4


	//----- nvinfo : EIATTR_CUDA_API_VERSION
	.align		4
        /*0000*/ 	.byte	0x04, 0x37
        /*0002*/ 	.short	(.L_21 - .L_20)
.L_20:
        /*0004*/ 	.word	0x00000082


	//----- nvinfo : EIATTR_KPARAM_INFO
	.align		4
.L_21:
        /*0008*/ 	.byte	0x04, 0x17
        /*000a*/ 	.short	(.L_23 - .L_22)
.L_22:
        /*000c*/ 	.word	0x00000000
        /*0010*/ 	.short	0x0000
        /*0012*/ 	.short	0x0070
        /*0014*/ 	.byte	0x00, 0xf0, 0x01, 0x10


	//----- nvinfo : EIATTR_SPARSE_MMA_MASK
	.align		4
.L_23:
        /*0018*/ 	.byte	0x03, 0x50
        /*001a*/ 	.short	0x0000


	//----- nvinfo : EIATTR_MAXREG_COUNT
	.align		4
        /*001c*/ 	.byte	0x03, 0x1b
        /*001e*/ 	.short	0x00a8


	//----- nvinfo : EIATTR_NUM_BARRIERS
	.align		4
        /*0020*/ 	.byte	0x02, 0x4c
        /*0022*/ 	.byte	0x01
	.zero		1


	//----- nvinfo : EIATTR_EXTERNS
	.align		4
        /*0024*/ 	.byte	0x04, 0x0f
        /*0026*/ 	.short	(.L_25 - .L_24)


	//   ....[0]....
	.align		4
.L_24:
        /*0028*/ 	.word	index@(__assertfail)


	//----- nvinfo : EIATTR_MERCURY_ISA_VERSION
	.align		4
.L_25:
        /*002c*/ 	.byte	0x03, 0x5f
        /*002e*/ 	.short	0x0101


	//----- nvinfo : EIATTR_INT_WARP_WIDE_INSTR_OFFSETS
	.align		4
        /*0030*/ 	.byte	0x04, 0x31
        /*0032*/ 	.short	(.L_27 - .L_26)


	//   ....[0]....
.L_26:
        /*0034*/ 	.word	0x00000470


	//   ....[1]....
        /*0038*/ 	.word	0x00000490


	//   ....[2]....
        /*003c*/ 	.word	0x00000510


	//   ....[3]....
        /*0040*/ 	.word	0x00000520


	//   ....[4]....
        /*0044*/ 	.word	0x00000530


	//   ....[5]....
        /*0048*/ 	.word	0x00000550


	//   ....[6]....
        /*004c*/ 	.word	0x000005b0


	//   ....[7]....
        /*0050*/ 	.word	0x000005d0


	//----- nvinfo : EIATTR_COOP_GROUP_MASK_REGIDS
	.align		4
.L_27:
        /*0054*/ 	.byte	0x04, 0x29
        /*0056*/ 	.short	(.L_29 - .L_28)


	//   ....[0]....
.L_28:
        /*0058*/ 	.word	0xffffffff


	//   ....[1]....
        /*005c*/ 	.word	0xffffffff


	//   ....[2]....
        /*0060*/ 	.word	0xffffffff


	//   ....[3]....
        /*0064*/ 	.word	0xffffffff


	//   ....[4]....
        /*0068*/ 	.word	0xffffffff


	//   ....[5]....
        /*006c*/ 	.word	0xffffffff


	//----- nvinfo : EIATTR_COOP_GROUP_INSTR_OFFSETS
	.align		4
.L_29:
        /*0070*/ 	.byte	0x04, 0x28
        /*0072*/ 	.short	(.L_31 - .L_30)


	//   ....[0]....
.L_30:
        /*0074*/ 	.word	0x00000050


	//   ....[1]....
        /*0078*/ 	.word	0x00000080


	//   ....[2]....
        /*007c*/ 	.word	0x00000180


	//   ....[3]....
        /*0080*/ 	.word	0x00000390


	//   ....[4]....
        /*0084*/ 	.word	0x000003d0


	//   ....[5]....
        /*0088*/ 	.word	0x00000410


	//----- nvinfo : EIATTR_REG_RECONFIG
	.align		4
.L_31:
        /*008c*/ 	.byte	0x01, 0x54
	.zero		2


	//----- nvinfo : EIATTR_SYSCALL_OFFSETS
	.align		4
        /*0090*/ 	.byte	0x04, 0x46
        /*0092*/ 	.short	(.L_33 - .L_32)


	//   ....[0]....
.L_32:
        /*0094*/ 	.word	0x00001790


	//----- nvinfo : EIATTR_MBARRIER_INSTR_OFFSETS
	.align		4
.L_33:
        /*0098*/ 	.byte	0x04, 0x39
        /*009a*/ 	.short	(.L_35 - .L_34)


	//   ....[0]....
.L_34:
        /*009c*/ 	.word	0x00000300
        /*00a0*/ 	.word	0x000000ff
        /*00a4*/ 	.word	0x00000000
        /*00a8*/ 	.short	0x0100
        /*00aa*/ 	.byte	0x09
	.zero		1


	//   ....[1]....
        /*00ac*/ 	.word	0x00000310
        /*00b0*/ 	.word	0x000000ff
        /*00b4*/ 	.word	0x00000020
        /*00b8*/ 	.short	0x0100
        /*00ba*/ 	.byte	0x09
	.zero		1


	//   ....[2]....
        /*00bc*/ 	.word	0x00000320
        /*00c0*/ 	.word	0x000000ff
        /*00c4*/ 	.word	0x00000008
        /*00c8*/ 	.short	0x0100
        /*00ca*/ 	.byte	0x09
	.zero		1


	//   ....[3]....
        /*00cc*/ 	.word	0x00000330
        /*00d0*/ 	.word	0x000000ff
        /*00d4*/ 	.word	0x00000028
        /*00d8*/ 	.short	0x0100
        /*00da*/ 	.byte	0x09
	.zero		1


	//   ....[4]....
        /*00dc*/ 	.word	0x00000340
        /*00e0*/ 	.word	0x000000ff
        /*00e4*/ 	.word	0x00000010
        /*00e8*/ 	.short	0x0100
        /*00ea*/ 	.byte	0x09
	.zero		1


	//   ....[5]....
        /*00ec*/ 	.word	0x00000350
        /*00f0*/ 	.word	0x000000ff
        /*00f4*/ 	.word	0x00000030
        /*00f8*/ 	.short	0x0100
        /*00fa*/ 	.byte	0x09
	.zero		1


	//   ....[6]....
        /*00fc*/ 	.word	0x00000360
        /*0100*/ 	.word	0x000000ff
        /*0104*/ 	.word	0x00000018
        /*0108*/ 	.short	0x0100
        /*010a*/ 	.byte	0x09
	.zero		1


	//   ....[7]....
        /*010c*/ 	.word	0x00000370
        /*0110*/ 	.word	0x000000ff
        /*0114*/ 	.word	0x00000038
        /*0118*/ 	.short	0x0100
        /*011a*/ 	.byte	0x09
	.zero		1


	//   ....[8]....
        /*011c*/ 	.word	0x000005f0
        /*0120*/ 	.word	0x000000ff
        /*0124*/ 	.word	0x00000070
        /*0128*/ 	.short	0x0100
        /*012a*/ 	.byte	0x09
	.zero		1


	//   ....[9]....
        /*012c*/ 	.word	0x00000600
        /*0130*/ 	.word	0x000000ff
        /*0134*/ 	.word	0x00000078
        /*0138*/ 	.short	0x0100
        /*013a*/ 	.byte	0x09
	.zero		1


	//   ....[10]....
        /*013c*/ 	.word	0x00000640
        /*0140*/ 	.word	0x000000ff
        /*0144*/ 	.word	0x00000050
        /*0148*/ 	.short	0x0100
        /*014a*/ 	.byte	0x0a
	.zero		1


	//   ....[11]....
        /*014c*/ 	.word	0x00000660
        /*0150*/ 	.word	0x000000ff
        /*0154*/ 	.word	0x00000058
        /*0158*/ 	.short	0x0100
        /*015a*/ 	.byte	0x0a
	.zero		1


	//   ....[12]....
        /*015c*/ 	.word	0x00000670
        /*0160*/ 	.word	0x000000ff
        /*0164*/ 	.word	0x00000060
        /*0168*/ 	.short	0x0100
        /*016a*/ 	.byte	0x0a
	.zero		1


	//   ....[13]....
        /*016c*/ 	.word	0x00000680
        /*0170*/ 	.word	0x000000ff
        /*0174*/ 	.word	0x00000068
        /*0178*/ 	.short	0x0100
        /*017a*/ 	.byte	0x0a
	.zero		1


	//   ....[14]....
        /*017c*/ 	.word	0x00001650
        /*0180*/ 	.word	0x0000005d
        /*0184*/ 	.word	0xfffffff8
        /*0188*/ 	.short	0x010a
        /*018a*/ 	.byte	0x3f
	.zero		1


	//   ....[15]....
        /*018c*/ 	.word	0x00001830
        /*0190*/ 	.word	0x00000003
        /*0194*/ 	.word	0x00000000
        /*0198*/ 	.short	0x010a
        /*019a*/ 	.byte	0x3f
	.zero		1


	//   ....[16]....
        /*019c*/ 	.word	0x00001870
        /*01a0*/ 	.word	0x00000003
        /*01a4*/ 	.word	0x00000000
        /*01a8*/ 	.short	0x010a
        /*01aa*/ 	.byte	0x3f
	.zero		1


	//   ....[17]....
        /*01ac*/ 	.word	0x00001a00
        /*01b0*/ 	.word	0x000000ff
        /*01b4*/ 	.word	0x00000000
        /*01b8*/ 	.short	0x010a
        /*01ba*/ 	.byte	0x04
	.zero		1


	//   ....[18]....
        /*01bc*/ 	.word	0x00001a40
        /*01c0*/ 	.word	0x000000ff
        /*01c4*/ 	.word	0x00000000
        /*01c8*/ 	.short	0x010a
        /*01ca*/ 	.byte	0x04
	.zero		1


	//   ....[19]....
        /*01cc*/ 	.word	0x00001b40
        /*01d0*/ 	.word	0x000000ff
        /*01d4*/ 	.word	0x00000000
        /*01d8*/ 	.short	0x0101
        /*01da*/ 	.byte	0x04
	.zero		1


	//   ....[20]....
        /*01dc*/ 	.word	0x00001c30
        /*01e0*/ 	.word	0x00000062
        /*01e4*/ 	.word	0x00000000
        /*01e8*/ 	.short	0x0101
        /*01ea*/ 	.byte	0x34
	.zero		1


	//   ....[21]....
        /*01ec*/ 	.word	0x00001cf0
        /*01f0*/ 	.word	0x000000ff
        /*01f4*/ 	.word	0x00000000
        /*01f8*/ 	.short	0x0101
        /*01fa*/ 	.byte	0x04
	.zero		1


	//   ....[22]....
        /*01fc*/ 	.word	0x00001d60
        /*0200*/ 	.word	0x0000005d
        /*0204*/ 	.word	0x00000008
        /*0208*/ 	.short	0x010a
        /*020a*/ 	.byte	0x3f
	.zero		1


	//   ....[23]....
        /*020c*/ 	.word	0x000051d0
        /*0210*/ 	.word	0x0000005e
        /*0214*/ 	.word	0x00000000
        /*0218*/ 	.short	0x0101
        /*021a*/ 	.byte	0x34
	.zero		1


	//   ....[24]....
        /*021c*/ 	.word	0x00005b40
        /*0220*/ 	.word	0x0000000a
        /*0224*/ 	.word	0x00000020
        /*0228*/ 	.short	0x010a
        /*022a*/ 	.byte	0x3f
	.zero		1


	//   ....[25]....
        /*022c*/ 	.word	0x00005ee0
        /*0230*/ 	.word	0x00000003
        /*0234*/ 	.word	0x00000078
        /*0238*/ 	.short	0x0101
        /*023a*/ 	.byte	0x3f
	.zero		1


	//   ....[26]....
        /*023c*/ 	.word	0x00006670
        /*0240*/ 	.word	0x00000007
        /*0244*/ 	.word	0x00000000
        /*0248*/ 	.short	0x010a
        /*024a*/ 	.byte	0x3f
	.zero		1


	//   ....[27]....
        /*024c*/ 	.word	0x000066f0
        /*0250*/ 	.word	0x00000009
        /*0254*/ 	.word	0x00000000
        /*0258*/ 	.short	0x010a
        /*025a*/ 	.byte	0x3f
	.zero		1


	//   ....[28]....
        /*025c*/ 	.word	0x00006780
        /*0260*/ 	.word	0x00000006
        /*0264*/ 	.word	0x00000000
        /*0268*/ 	.short	0x010a
        /*026a*/ 	.byte	0x3f
	.zero		1


	//   ....[29]....
        /*026c*/ 	.word	0x00006810
        /*0270*/ 	.word	0x00000003
        /*0274*/ 	.word	0x00000000
        /*0278*/ 	.short	0x010a
        /*027a*/ 	.byte	0x3f
	.zero		1


	//   ....[30]....
        /*027c*/ 	.word	0x00006870
        /*0280*/ 	.word	0x0000005d
        /*0284*/ 	.word	0xfffffff8
        /*0288*/ 	.short	0x010a
        /*028a*/ 	.byte	0x3f
	.zero		1


	//   ....[31]....
        /*028c*/ 	.word	0x000068c0
        /*0290*/ 	.word	0x00000003
        /*0294*/ 	.word	0x00000000
        /*0298*/ 	.short	0x010a
        /*029a*/ 	.byte	0x3f
	.zero		1


	//   ....[32]....
        /*029c*/ 	.word	0x00006920
        /*02a0*/ 	.word	0x00000004
        /*02a4*/ 	.word	0x00000000
        /*02a8*/ 	.short	0x010a
        /*02aa*/ 	.byte	0x3f
	.zero		1


	//   ....[33]....
        /*02ac*/ 	.word	0x00006970
        /*02b0*/ 	.word	0x0000005d
        /*02b4*/ 	.word	0x00000008
        /*02b8*/ 	.short	0x010a
        /*02ba*/ 	.byte	0x3f
	.zero		1


	//   ....[34]....
        /*02bc*/ 	.word	0x00006a40
        /*02c0*/ 	.word	0x0000000a
        /*02c4*/ 	.word	0x00000020
        /*02c8*/ 	.short	0x010a
        /*02ca*/ 	.byte	0x3f
	.zero		1


	//   ....[35]....
        /*02cc*/ 	.word	0x00006b10
        /*02d0*/ 	.word	0x00000007
        /*02d4*/ 	.word	0x00000000
        /*02d8*/ 	.short	0x010a
        /*02da*/ 	.byte	0x3f
	.zero		1


	//   ....[36]....
        /*02dc*/ 	.word	0x00006b60
        /*02e0*/ 	.word	0x00000009
        /*02e4*/ 	.word	0x00000000
        /*02e8*/ 	.short	0x010a
        /*02ea*/ 	.byte	0x3f
	.zero		1


	//   ....[37]....
        /*02ec*/ 	.word	0x00006bb0
        /*02f0*/ 	.word	0x00000006
        /*02f4*/ 	.word	0x00000000
        /*02f8*/ 	.short	0x010a
        /*02fa*/ 	.byte	0x3f
	.zero		1


	//----- nvinfo : EIATTR_NUM_MBARRIERS
	.align		4
.L_35:
        /*02fc*/ 	.byte	0x03, 0x38
        /*02fe*/ 	.short	0x000e


	//----- nvinfo : EIATTR_EXIT_INSTR_OFFSETS
	.align		4
        /*0300*/ 	.byte	0x04, 0x1c
        /*0302*/ 	.short	(.L_37 - .L_36)


	//   ....[0]....
.L_36:
        /*0304*/ 	.word	0x00001240


	//   ....[1]....
        /*0308*/ 	.word	0x000012a0


	//   ....[2]....
        /*030c*/ 	.word	0x00005870


	//   ....[3]....
        /*0310*/ 	.word	0x000058a0


	//   ....[4]....
        /*0314*/ 	.word	0x00006860


	//----- nvinfo : EIATTR_MAX_THREADS
	.align		4
.L_37:
        /*0318*/ 	.byte	0x04, 0x05
        /*031a*/ 	.short	(.L_39 - .L_38)
.L_38:
        /*031c*/ 	.word	0x00000180
        /*0320*/ 	.word	0x00000001
        /*0324*/ 	.word	0x00000001


	//----- nvinfo : EIATTR_CRS_STACK_SIZE
	.align		4
.L_39:
        /*0328*/ 	.byte	0x04, 0x1e
        /*032a*/ 	.short	(.L_41 - .L_40)
.L_40:
        /*032c*/ 	.word	0x00000000


	//----- nvinfo : EIATTR_CBANK_PARAM_SIZE
	.align		4
.L_41:
        /*0330*/ 	.byte	0x03, 0x19
        /*0332*/ 	.short	0x0470


	//----- nvinfo : EIATTR_PARAM_CBANK
	.align		4
        /*0334*/ 	.byte	0x04, 0x0a
        /*0336*/ 	.short	(.L_43 - .L_42)
	.align		4
.L_42:
        /*0338*/ 	.word	index@(.nv.constant0._ZN7cutlass13device_kernelINS_4gemm6kernel13GemmUniversalIN4cute5tupleIJiiiiEEENS1_10collective13CollectiveMmaINS1_34MainloopSm90TmaGmmaWarpSpecializedILi4ENS5_IJNS4_1CILi1EEESB_SB_EEENS1_32KernelTmaWarpSpecializedPingpongEEENS5_IJNSA_ILi64EEENSA_ILi128EEENSA_ILi32EEEEEEaNS5_IJlSB_lEEEaSJ_NS4_8TiledMMAINS4_8MMA_AtomIJNS4_4SM904GMMA27MMA_64x128x32_S32S8S8_SS_TNEEEENS4_6LayoutISC_NS5_IJNSA_ILi0EEESR_SR_EEEEENS5_IJNS4_10UnderscoreESU_SU_EEEEENS4_13SM90_TMA_LOADENS4_14ComposedLayoutINS4_7SwizzleILi1ELi4ELi3EEENS4_18smem_ptr_flag_bitsILi8EEENSQ_INS5_IJNSA_ILi8EEESH_EEENS5_IJSH_SB_EEEEEEEvNS4_8identityESX_S17_vS18_EENS_8epilogue10collective6detail29Sm90TmaWarpSpecializedAdapterINS1B_15DefaultEpilogueIaSJ_SJ_NS1A_6thread17LinearCombinationIaLi1EiiLNS1F_9ScaleType4KindE0ELNS_15FloatRoundStyleE2EaEENS1_15EpilogueDefaultEEEEEvvEEEEvNT_6ParamsE)
        /*033c*/ 	.short	0x0210
        /*033e*/ 	.short	0x0470


	//----- nvinfo : EIATTR_SW_WAR
	.align		4
.L_43:
        /*0340*/ 	.byte	0x04, 0x36
        /*0342*/ 	.short	(.L_45 - .L_44)
.L_44:
        /*0344*/ 	.word	0x00000008
.L_45:


//--------------------- .nv.callgraph             --------------------------
	.section	.nv.callgraph,"",@"SHT_CUDA_CALLGRAPH"
	.align	4
	.sectionentsize	8
	.align		4
        /*0000*/ 	.word	0x00000000
	.align		4
        /*0004*/ 	.word	0xffffffff
	.align		4
        /*0008*/ 	.word	index@(_ZN7cutlass13device_kernelINS_4gemm6kernel13GemmUniversalIN4cute5tupleIJiiiiEEENS1_10collective13CollectiveMmaINS1_34MainloopSm90TmaGmmaWarpSpecializedILi4ENS5_IJNS4_1CILi1EEESB_SB_EEENS1_32KernelTmaWarpSpecializedPingpongEEENS5_IJNSA_ILi64EEENSA_ILi128EEENSA_ILi32EEEEEEaNS5_IJlSB_lEEEaSJ_NS4_8TiledMMAINS4_8MMA_AtomIJNS4_4SM904GMMA27MMA_64x128x32_S32S8S8_SS_TNEEEENS4_6LayoutISC_NS5_IJNSA_ILi0EEESR_SR_EEEEENS5_IJNS4_10UnderscoreESU_SU_EEEEENS4_13SM90_TMA_LOADENS4_14ComposedLayoutINS4_7SwizzleILi1ELi4ELi3EEENS4_18smem_ptr_flag_bitsILi8EEENSQ_INS5_IJNSA_ILi8EEESH_EEENS5_IJSH_SB_EEEEEEEvNS4_8identityESX_S17_vS18_EENS_8epilogue10collective6detail29Sm90TmaWarpSpecializedAdapterINS1B_15DefaultEpilogueIaSJ_SJ_NS1A_6thread17LinearCombinationIaLi1EiiLNS1F_9ScaleType4KindE0ELNS_15FloatRoundStyleE2EaEENS1_15EpilogueDefaultEEEEEvvEEEEvNT_6ParamsE)
	.align		4
        /*000c*/ 	.word	index@(__assertfail)
	.align		4
        /*0010*/ 	.word	0x00000000
	.align		4
        /*0014*/ 	.word	0xfffffffe
	.align		4
        /*0018*/ 	.word	0x00000000
	.align		4
        /*001c*/ 	.word	0xfffffffd
	.align		4
        /*0020*/ 	.word	0x00000000
	.align		4
        /*0024*/ 	.word	0xfffffffc


//--------------------- .nv.constant4             --------------------------
	.section	.nv.constant4,"a",@progbits
	.align	8
	.align		8
.nv.constant4:
        /*0000*/ 	.dword	__assertfail
	.align		8
        /*0008*/ 	.dword	__unnamed_1
	.align		8
        /*0010*/ 	.dword	_ZN40_INTERNAL_3e88452a_4_k_cu_56c6ebc8_198794cuda3std3__45__cpo5beginE
	.align		8
        /*0018*/ 	.dword	_ZN40_INTERNAL_3e88452a_4_k_cu_56c6ebc8_198794cuda3std3__45__cpo3endE
	.align		8
        /*0020*/ 	.dword	_ZN40_INTERNAL_3e88452a_4_k_cu_56c6ebc8_198794cuda3std3__45__cpo6cbeginE
	.align		8
        /*0028*/ 	.dword	_ZN40_INTERNAL_3e88452a_4_k_cu_56c6ebc8_198794cuda3std3__45__cpo4cendE
	.align		8
        /*0030*/ 	.dword	_ZN40_INTERNAL_3e88452a_4_k_cu_56c6ebc8_198794cuda3std3__442_GLOBAL__N__3e88452a_4_k_cu_56c6ebc8_198796ignoreE
	.align		8
        /*0038*/ 	.dword	_ZN40_INTERNAL_3e88452a_4_k_cu_56c6ebc8_198794cuda3std3__419piecewise_constructE
	.align		8
        /*0040*/ 	.dword	_ZN40_INTERNAL_3e88452a_4_k_cu_56c6ebc8_198794cuda3std3__48in_placeE
	.align		8
        /*0048*/ 	.dword	_ZN40_INTERNAL_3e88452a_4_k_cu_56c6ebc8_198794cuda3std6ranges3__45__cpo4swapE
	.align		8
        /*0050*/ 	.dword	_ZN40_INTERNAL_3e88452a_4_k_cu_56c6ebc8_198794cuda3std6ranges3__45__cpo9iter_moveE
	.align		8
        /*0058*/ 	.dword	_ZN40_INTERNAL_3e88452a_4_k_cu_56c6ebc8_198794cute7productE
	.align		8
        /*0060*/ 	.dword	_ZN40_INTERNAL_3e88452a_4_k_cu_56c6ebc8_198794cute1_E
	.align		8
        /*0068*/ 	.dword	$str$22
	.align		8
        /*0070*/ 	.dword	$str$23


//--------------------- .text._ZN7cutlass13device_kernelINS_4gemm6kernel13GemmUniversalIN4cute5tupleIJiiiiEEENS1_10collective13CollectiveMmaINS1_34MainloopSm90TmaGmmaWarpSpecializedILi4ENS5_IJNS4_1CILi1EEESB_SB_EEENS1_32KernelTmaWarpSpecializedPingpongEEENS5_IJNSA_ILi64EEENSA_ILi128EEENSA_ILi32EEEEEEaNS5_IJlSB_lEEEaSJ_NS4_8TiledMMAINS4_8MMA_AtomIJNS4_4SM904GMMA27MMA_64x128x32_S32S8S8_SS_TNEEEENS4_6LayoutISC_NS5_IJNSA_ILi0EEESR_SR_EEEEENS5_IJNS4_10UnderscoreESU_SU_EEEEENS4_13SM90_TMA_LOADENS4_14ComposedLayoutINS4_7SwizzleILi1ELi4ELi3EEENS4_18smem_ptr_flag_bitsILi8EEENSQ_INS5_IJNSA_ILi8EEESH_EEENS5_IJSH_SB_EEEEEEEvNS4_8identityESX_S17_vS18_EENS_8epilogue10collective6detail29Sm90TmaWarpSpecializedAdapterINS1B_15DefaultEpilogueIaSJ_SJ_NS1A_6thread17LinearCombinationIaLi1EiiLNS1F_9ScaleType4KindE0ELNS_15FloatRoundStyleE2EaEENS1_15EpilogueDefaultEEEEEvvEEEEvNT_6ParamsE --------------------------
	.section	.text._ZN7cutlass13device_kernelINS_4gemm6kernel13GemmUniversalIN4cute5tupleIJiiiiEEENS1_10collective13CollectiveMmaINS1_34MainloopSm90TmaGmmaWarpSpecializedILi4ENS5_IJNS4_1CILi1EEESB_SB_EEENS1_32KernelTmaWarpSpecializedPingpongEEENS5_IJNSA_ILi64EEENSA_ILi128EEENSA_ILi32EEEEEEaNS5_IJlSB_lEEEaSJ_NS4_8TiledMMAINS4_8MMA_AtomIJNS4_4SM904GMMA27MMA_64x128x32_S32S8S8_SS_TNEEEENS4_6LayoutISC_NS5_IJNSA_ILi0EEESR_SR_EEEEENS5_IJNS4_10UnderscoreESU_SU_EEEEENS4_13SM90_TMA_LOADENS4_14ComposedLayoutINS4_7SwizzleILi1ELi4ELi3EEENS4_18smem_ptr_flag_bitsILi8EEENSQ_INS5_IJNSA_ILi8EEESH_EEENS5_IJSH_SB_EEEEEEEvNS4_8identityESX_S17_vS18_EENS_8epilogue10collective6detail29Sm90TmaWarpSpecializedAdapterINS1B_15DefaultEpilogueIaSJ_SJ_NS1A_6thread17LinearCombinationIaLi1EiiLNS1F_9ScaleType4KindE0ELNS_15FloatRoundStyleE2EaEENS1_15EpilogueDefaultEEEEEvvEEEEvNT_6ParamsE,"ax",@progbits
	.align	128
.text._ZN7cutlass13device_kernelINS_4gemm6kernel13GemmUniversalIN4cute5tupleIJiiiiEEENS1_10collective13CollectiveMmaINS1_34MainloopSm90TmaGmmaWarpSpecializedILi4ENS5_IJNS4_1CILi1EEESB_SB_EEENS1_32KernelTmaWarpSpecializedPingpongEEENS5_IJNSA_ILi64EEENSA_ILi128EEENSA_ILi32EEEEEEaNS5_IJlSB_lEEEaSJ_NS4_8TiledMMAINS4_8MMA_AtomIJNS4_4SM904GMMA27MMA_64x128x32_S32S8S8_SS_TNEEEENS4_6LayoutISC_NS5_IJNSA_ILi0EEESR_SR_EEEEENS5_IJNS4_10UnderscoreESU_SU_EEEEENS4_13SM90_TMA_LOADENS4_14ComposedLayoutINS4_7SwizzleILi1ELi4ELi3EEENS4_18smem_ptr_flag_bitsILi8EEENSQ_INS5_IJNSA_ILi8EEESH_EEENS5_IJSH_SB_EEEEEEEvNS4_8identityESX_S17_vS18_EENS_8epilogue10collective6detail29Sm90TmaWarpSpecializedAdapterINS1B_15DefaultEpilogueIaSJ_SJ_NS1A_6thread17LinearCombinationIaLi1EiiLNS1F_9ScaleType4KindE0ELNS_15FloatRoundStyleE2EaEENS1_15EpilogueDefaultEEEEEvvEEEEvNT_6ParamsE:
        .type           _ZN7cutlass13device_kernelINS_4gemm6kernel13GemmUniversalIN4cute5tupleIJiiiiEEENS1_10collective13CollectiveMmaINS1_34MainloopSm90TmaGmmaWarpSpecializedILi4ENS5_IJNS4_1CILi1EEESB_SB_EEENS1_32KernelTmaWarpSpecializedPingpongEEENS5_IJNSA_ILi64EEENSA_ILi128EEENSA_ILi32EEEEEEaNS5_IJlSB_lEEEaSJ_NS4_8TiledMMAINS4_8MMA_AtomIJNS4_4SM904GMMA27MMA_64x128x32_S32S8S8_SS_TNEEEENS4_6LayoutISC_NS5_IJNSA_ILi0EEESR_SR_EEEEENS5_IJNS4_10UnderscoreESU_SU_EEEEENS4_13SM90_TMA_LOADENS4_14ComposedLayoutINS4_7SwizzleILi1ELi4ELi3EEENS4_18smem_ptr_flag_bitsILi8EEENSQ_INS5_IJNSA_ILi8EEESH_EEENS5_IJSH_SB_EEEEEEEvNS4_8identityESX_S17_vS18_EENS_8epilogue10collective6detail29Sm90TmaWarpSpecializedAdapterINS1B_15DefaultEpilogueIaSJ_SJ_NS1A_6thread17LinearCombinationIaLi1EiiLNS1F_9ScaleType4KindE0ELNS_15FloatRoundStyleE2EaEENS1_15EpilogueDefaultEEEEEvvEEEEvNT_6ParamsE,@function
        .size           _ZN7cutlass13device_kernelINS_4gemm6kernel13GemmUniversalIN4cute5tupleIJiiiiEEENS1_10collective13CollectiveMmaINS1_34MainloopSm90TmaGmmaWarpSpecializedILi4ENS5_IJNS4_1CILi1EEESB_SB_EEENS1_32KernelTmaWarpSpecializedPingpongEEENS5_IJNSA_ILi64EEENSA_ILi128EEENSA_ILi32EEEEEEaNS5_IJlSB_lEEEaSJ_NS4_8TiledMMAINS4_8MMA_AtomIJNS4_4SM904GMMA27MMA_64x128x32_S32S8S8_SS_TNEEEENS4_6LayoutISC_NS5_IJNSA_ILi0EEESR_SR_EEEEENS5_IJNS4_10UnderscoreESU_SU_EEEEENS4_13SM90_TMA_LOADENS4_14ComposedLayoutINS4_7SwizzleILi1ELi4ELi3EEENS4_18smem_ptr_flag_bitsILi8EEENSQ_INS5_IJNSA_ILi8EEESH_EEENS5_IJSH_SB_EEEEEEEvNS4_8identityESX_S17_vS18_EENS_8epilogue10collective6detail29Sm90TmaWarpSpecializedAdapterINS1B_15DefaultEpilogueIaSJ_SJ_NS1A_6thread17LinearCombinationIaLi1EiiLNS1F_9ScaleType4KindE0ELNS_15FloatRoundStyleE2EaEENS1_15EpilogueDefaultEEEEEvvEEEEvNT_6ParamsE,(.L_x_200 - _ZN7cutlass13device_kernelINS_4gemm6kernel13GemmUniversalIN4cute5tupleIJiiiiEEENS1_10collective13CollectiveMmaINS1_34MainloopSm90TmaGmmaWarpSpecializedILi4ENS5_IJNS4_1CILi1EEESB_SB_EEENS1_32KernelTmaWarpSpecializedPingpongEEENS5_IJNSA_ILi64EEENSA_ILi128EEENSA_ILi32EEEEEEaNS5_IJlSB_lEEEaSJ_NS4_8TiledMMAINS4_8MMA_AtomIJNS4_4SM904GMMA27MMA_64x128x32_S32S8S8_SS_TNEEEENS4_6LayoutISC_NS5_IJNSA_ILi0EEESR_SR_EEEEENS5_IJNS4_10UnderscoreESU_SU_EEEEENS4_13SM90_TMA_LOADENS4_14ComposedLayoutINS4_7SwizzleILi1ELi4ELi3EEENS4_18smem_ptr_flag_bitsILi8EEENSQ_INS5_IJNSA_ILi8EEESH_EEENS5_IJSH_SB_EEEEEEEvNS4_8identityESX_S17_vS18_EENS_8epilogue10collective6detail29Sm90TmaWarpSpecializedAdapterINS1B_15DefaultEpilogueIaSJ_SJ_NS1A_6thread17LinearCombinationIaLi1EiiLNS1F_9ScaleType4KindE0ELNS_15FloatRoundStyleE2EaEENS1_15EpilogueDefaultEEEEEvvEEEEvNT_6ParamsE)
        .other          _ZN7cutlass13device_kernelINS_4gemm6kernel13GemmUniversalIN4cute5tupleIJiiiiEEENS1_10collective13CollectiveMmaINS1_34MainloopSm90TmaGmmaWarpSpecializedILi4ENS5_IJNS4_1CILi1EEESB_SB_EEENS1_32KernelTmaWarpSpecializedPingpongEEENS5_IJNSA_ILi64EEENSA_ILi128EEENSA_ILi32EEEEEEaNS5_IJlSB_lEEEaSJ_NS4_8TiledMMAINS4_8MMA_AtomIJNS4_4SM904GMMA27MMA_64x128x32_S32S8S8_SS_TNEEEENS4_6LayoutISC_NS5_IJNSA_ILi0EEESR_SR_EEEEENS5_IJNS4_10UnderscoreESU_SU_EEEEENS4_13SM90_TMA_LOADENS4_14ComposedLayoutINS4_7SwizzleILi1ELi4ELi3EEENS4_18smem_ptr_flag_bitsILi8EEENSQ_INS5_IJNSA_ILi8EEESH_EEENS5_IJSH_SB_EEEEEEEvNS4_8identityESX_S17_vS18_EENS_8epilogue10collective6detail29Sm90TmaWarpSpecializedAdapterINS1B_15DefaultEpilogueIaSJ_SJ_NS1A_6thread17LinearCombinationIaLi1EiiLNS1F_9ScaleType4KindE0ELNS_15FloatRoundStyleE2EaEENS1_15EpilogueDefaultEEEEEvvEEEEvNT_6ParamsE,@"STO_CUDA_ENTRY STV_DEFAULT"
_ZN7cutlass13device_kernelINS_4gemm6kernel13GemmUniversalIN4cute5tupleIJiiiiEEENS1_10collective13CollectiveMmaINS1_34MainloopSm90TmaGmmaWarpSpecializedILi4ENS5_IJNS4_1CILi1EEESB_SB_EEENS1_32KernelTmaWarpSpecializedPingpongEEENS5_IJNSA_ILi64EEENSA_ILi128EEENSA_ILi32EEEEEEaNS5_IJlSB_lEEEaSJ_NS4_8TiledMMAINS4_8MMA_AtomIJNS4_4SM904GMMA27MMA_64x128x32_S32S8S8_SS_TNEEEENS4_6LayoutISC_NS5_IJNSA_ILi0EEESR_SR_EEEEENS5_IJNS4_10UnderscoreESU_SU_EEEEENS4_13SM90_TMA_LOADENS4_14ComposedLayoutINS4_7SwizzleILi1ELi4ELi3EEENS4_18smem_ptr_flag_bitsILi8EEENSQ_INS5_IJNSA_ILi8EEESH_EEENS5_IJSH_SB_EEEEEEEvNS4_8identityESX_S17_vS18_EENS_8epilogue10collective6detail29Sm90TmaWarpSpecializedAdapterINS1B_15DefaultEpilogueIaSJ_SJ_NS1A_6thread17LinearCombinationIaLi1EiiLNS1F_9ScaleType4KindE0ELNS_15FloatRoundStyleE2EaEENS1_15EpilogueDefaultEEEEEvvEEEEvNT_6ParamsE:
[----:B------:R-:W0:Y:S01]  /*0000*/  LDC R1, c[0x0][0x28] ;  /* 0x00000a00ff017b82 */ /* 0x000e220000000800 */
[----:B------:R-:W1:Y:S01]  /*0010*/  S2R R4, SR_TID.X ;  /* 0x0000000000047919 */ /* 0x000e620000002100 */
[----:B------:R-:W-:Y:S01]  /*0020*/  ELECT P0, URZ, PT ;  /* 0x00000000003f782f */ /* 0x000fe20003800000 */
[----:B------:R-:W-:Y:S01]  /*0030*/  BSSY B0, `(.L_x_0) ;  /* 0x0000014000007945 */ /* 0x000fe20003800000 */
[----:B-1----:R-:W-:-:S05]  /*0040*/  SHF.R.U32.HI R0, RZ, 0x5, R4 ;  /* 0x00000005ff007819 */ /* 0x002fca0000011604 */
[----:B------:R-:W1:Y:S02]  /*0050*/  SHFL.IDX PT, R2, R0, RZ, 0x1f ;  /* 0x00001fff00027589 */ /* 0x000e6400000e0000 */
[----:B-1----:R-:W-:Y:S02]  /*0060*/  R2UR UR8, R2 ;  /* 0x00000000020872ca */ /* 0x002fe400000e0000 */
[----:B------:R-:W-:-:S05]  /*0070*/  SHF.R.U32.HI R2, RZ, 0x7, R4 ;  /* 0x00000007ff027819 */ /* 0x000fca0000011604 */
[----:B------:R1:W2:Y:S06]  /*0080*/  SHFL.IDX PT, R3, R2, RZ, 0x1f ;  /* 0x00001fff02037589 */ /* 0x0002ac00000e0000 */
[----:B------:R-:W-:Y:S02]  /*0090*/  USHF.R.S32.HI UR4, URZ, 0x1f, UR8 ;  /* 0x0000001f3f047899 */ /* 0x000fe40008011408 */
[----:B------:R-:W-:Y:S02]  /*00a0*/  ISETP.NE.OR P0, PT, RZ, UR8, !P0 ;  /* 0x00000008ff007c0c */ /* 0x000fe4000c705670 */
[----:B------:R-:W-:-:S04]  /*00b0*/  ULEA.HI UR4, UR4, UR8, URZ, 0x2 ;  /* 0x0000000804047291 */ /* 0x000fc8000f8f103f */
[----:B------:R-:W-:-:S04]  /*00c0*/  ULOP3.LUT UR4, UR4, 0xfffffffc, URZ, 0xc0, !UPT ;  /* 0xfffffffc04047892 */ /* 0x000fc8000f8ec03f */
[----:B------:R-:W-:-:S03]  /*00d0*/  UIADD3 UR8, UR8, -UR4, URZ ;  /* 0x8000000408087290 */ /* 0x000fc6000fffe03f */
[----:B01----:R-:W-:Y:S09]  /*00e0*/  @P0 BRA `(.L_x_1) ;  /* 0x0000000000200947 */ /* 0x003ff20003800000 */
[----:B------:R-:W-:Y:S02]  /*00f0*/  ULDC.64 UR4, c[0x0][0x198] ;  /* 0x0000660000047ab9 */ /* 0x000fe40000000a00 */
[----:B------:R-:W-:Y:S02]  /*0100*/  UIADD3 UR6, UP0, UR4, 0xf0, URZ ;  /* 0x000000f004067890 */ /* 0x000fe4000ff1e03f */
[----:B------:R-:W-:Y:S02]  /*0110*/  UIADD3 UR4, UP1, UR4, 0x1f0, URZ ;  /* 0x000001f004047890 */ /* 0x000fe4000ff3e03f */
[----:B------:R-:W-:Y:S02]  /*0120*/  UIADD3.X UR7, URZ, UR5, URZ, UP0, !UPT ;  /* 0x000000053f077290 */ /* 0x000fe400087fe43f */
[----:B------:R-:W-:-:S07]  /*0130*/  UIADD3.X UR5, URZ, UR5, URZ, UP1, !UPT ;  /* 0x000000053f057290 */ /* 0x000fce0008ffe43f */
[----:B------:R0:W-:Y:S02]  /*0140*/  UTMACCTL.PF [UR6] ;  /* 0x00000000060079b9 */ /* 0x0001e40008040000 */
[----:B------:R0:W-:Y:S02]  /*0150*/  UTMACCTL.PF [UR4] ;  /* 0x00000000040079b9 */ /* 0x0001e40008040000 */
[----:B0-----:R-:W-:Y:S01]  /*0160*/  NOP ;  /* 0x0000000000007918 */ /* 0x001fe20000000000 */
.L_x_1:
[----:B------:R-:W-:Y:S05]  /*0170*/  BSYNC B0 ;  /* 0x0000000000007941 */ /* 0x000fea0003800000 */
.L_x_0:
[----:B------:R-:W0:Y:S01]  /*0180*/  SHFL.IDX PT, R5, R0, RZ, 0x1f ;  /* 0x00001fff00057589 */ /* 0x000e2200000e0000 */
[----:B--2---:R-:W-:Y:S01]  /*0190*/  R2UR UR15, R3 ;  /* 0x00000000030f72ca */ /* 0x004fe200000e0000 */
[----:B------:R-:W-:-:S04]  /*01a0*/  UISETP.NE.AND UP0, UPT, UR8, 0x3, UPT ;  /* 0x000000030800788c */ /* 0x000fc8000bf05270 */
[----:B------:R-:W-:-:S08]  /*01b0*/  UISETP.EQ.OR UP0, UPT, UR8, URZ, !UP0 ;  /* 0x0000003f0800728c */ /* 0x000fd0000c702670 */
[----:B------:R-:W-:Y:S02]  /*01c0*/  UIADD3 UR18, UR15, -0x1, URZ ;  /* 0xffffffff0f127890 */ /* 0x000fe4000fffe03f */
[----:B------:R-:W-:Y:S02]  /*01d0*/  UISETP.EQ.AND UP0, UPT, UR15, URZ, UP0 ;  /* 0x0000003f0f00728c */ /* 0x000fe40008702270 */
[----:B------:R-:W-:Y:S02]  /*01e0*/  UISETP.GE.U32.AND UP1, UPT, UR18, 0x2, UPT ;  /* 0x000000021200788c */ /* 0x000fe4000bf26070 */
[----:B------:R-:W-:Y:S01]  /*01f0*/  USEL UR46, URZ, 0x1, !UP0 ;  /* 0x000000013f2e7887 */ /* 0x000fe2000c000000 */
[----:B0-----:R-:W-:-:S03]  /*0200*/  ISETP.NE.AND P0, PT, R5, RZ, PT ;  /* 0x000000ff0500720c */ /* 0x001fc60003f05270 */
[----:B------:R-:W-:-:S10]  /*0210*/  USEL UR46, UR46, 0x2, UP1 ;  /* 0x000000022e2e7887 */ /* 0x000fd40008800000 */
[----:B------:R-:W-:Y:S05]  /*0220*/  @P0 BRA `(.L_x_2) ;  /* 0x0000000000580947 */ /* 0x000fea0003800000 */
[----:B------:R-:W0:Y:S01]  /*0230*/  S2UR UR9, SR_CgaCtaId ;  /* 0x00000000000979c3 */ /* 0x000e220000008800 */
[----:B------:R-:W-:Y:S01]  /*0240*/  UMOV UR4, 0x400 ;  /* 0x0000040000047882 */ /* 0x000fe20000000000 */
[----:B------:R-:W-:Y:S01]  /*0250*/  UMOV UR5, 0x1 ;  /* 0x0000000100057882 */ /* 0x000fe20000000000 */
[----:B------:R-:W-:Y:S01]  /*0260*/  UMOV UR6, 0x80 ;  /* 0x0000008000067882 */ /* 0x000fe20000000000 */
[----:B------:R-:W-:Y:S01]  /*0270*/  ELECT P0, URZ, PT ;  /* 0x00000000003f782f */ /* 0x000fe20003800000 */
[----:B------:R-:W-:-:S04]  /*0280*/  UIADD3 UR6, -UR6, 0x100000, URZ ;  /* 0x0010000006067890 */ /* 0x000fc8000fffe13f */
[----:B------:R-:W-:Y:S02]  /*0290*/  USHF.L.U32 UR7, UR6, 0xb, URZ ;  /* 0x0000000b06077899 */ /* 0x000fe4000800063f */
[----:B------:R-:W-:Y:S02]  /*02a0*/  USHF.L.U32 UR6, UR6, 0x1, URZ ;  /* 0x0000000106067899 */ /* 0x000fe4000800063f */
[----:B0-----:R-:W-:Y:S02]  /*02b0*/  ULEA UR9, UR9, UR4, 0x18 ;  /* 0x0000000409097291 */ /* 0x001fe4000f8ec03f */
[----:B------:R-:W-:-:S04]  /*02c0*/  UIADD3 UR4, -UR5, 0x100000, URZ ;  /* 0x0010000005047890 */ /* 0x000fc8000fffe13f */
[----:B------:R-:W-:Y:S02]  /*02d0*/  USHF.L.U32 UR5, UR4, 0xb, URZ ;  /* 0x0000000b04057899 */ /* 0x000fe4000800063f */
[----:B------:R-:W-:Y:S01]  /*02e0*/  USHF.L.U32 UR4, UR4, 0x1, URZ ;  /* 0x0000000104047899 */ /* 0x000fe2000800063f */
[----:B------:R-:W0:Y:S11]  /*02f0*/  FENCE.VIEW.ASYNC.S ;  /* 0x00000000000073c6 */ /* 0x000e360000000000 */
[----:B0-----:R0:W1:Y:S01]  /*0300*/  SYNCS.EXCH.64 URZ, [UR9], UR4 ;  /* 0x00000004093f75b2 */ /* 0x0010620008000100 */
[----:B------:R0:W2:Y:S01]  /*0310*/  SYNCS.EXCH.64 URZ, [UR9+0x20], UR6 ;  /* 0x00002006093f75b2 */ /* 0x0000a20008000100 */
[----:B------:R0:W3:Y:S01]  /*0320*/  SYNCS.EXCH.64 URZ, [UR9+0x8], UR4 ;  /* 0x00000804093f75b2 */ /* 0x0000e20008000100 */
[----:B------:R0:W4:Y:S01]  /*0330*/  SYNCS.EXCH.64 URZ, [UR9+0x28], UR6 ;  /* 0x00002806093f75b2 */ /* 0x0001220008000100 */
[----:B------:R0:W0:Y:S01]  /*0340*/  SYNCS.EXCH.64 URZ, [UR9+0x10], UR4 ;  /* 0x00001004093f75b2 */ /* 0x0000220008000100 */
[----:B------:R0:W0:Y:S01]  /*0350*/  SYNCS.EXCH.64 URZ, [UR9+0x30], UR6 ;  /* 0x00003006093f75b2 */ /* 0x0000220008000100 */
[----:B------:R0:W0:Y:S01]  /*0360*/  SYNCS.EXCH.64 URZ, [UR9+0x18], UR4 ;  /* 0x00001804093f75b2 */ /* 0x0000220008000100 */
[----:B------:R0:W0:Y:S01]  /*0370*/  SYNCS.EXCH.64 URZ, [UR9+0x38], UR6 ;  /* 0x00003806093f75b2 */ /* 0x0000220008000100 */
[----:B------:R-:W-:Y:S01]  /*0380*/  NOP ;  /* 0x0000000000007918 */ /* 0x000fe20000000000 */
.L_x_2:
[----:B------:R-:W5:Y:S01]  /*0390*/  SHFL.IDX PT, R5, R0, RZ, 0x1f ;  /* 0x00001fff00057589 */ /* 0x000f6200000e0000 */
[----:B------:R-:W-:Y:S01]  /*03a0*/  ELECT P0, URZ, PT ;  /* 0x00000000003f782f */ /* 0x000fe20003800000 */
[----:B------:R-:W-:Y:S01]  /*03b0*/  NOP ;  /* 0x0000000000007918 */ /* 0x000fe20000000000 */
[----:B------:R-:W-:Y:S01]  /*03c0*/  ELECT P1, URZ, PT ;  /* 0x00000000003f782f */ /* 0x000fe20003820000 */
[----:B------:R-:W1:Y:S01]  /*03d0*/  SHFL.IDX PT, R3, R0, RZ, 0x1f ;  /* 0x00001fff00037589 */ /* 0x000e6200000e0000 */
[----:B0-----:R-:W-:Y:S01]  /*03e0*/  UMOV UR4, 0x20 ;  /* 0x0000002000047882 */ /* 0x001fe20000000000 */
[----:B------:R-:W-:Y:S01]  /*03f0*/  UMOV UR12, 0x80 ;  /* 0x00000080000c7882 */ /* 0x000fe20000000000 */
[----:B------:R-:W-:Y:S01]  /*0400*/  NOP ;  /* 0x0000000000007918 */ /* 0x000fe20000000000 */
[----:B------:R0:W0:Y:S01]  /*0410*/  SHFL.IDX PT, R93, R2, RZ, 0x1f ;  /* 0x00001fff025d7589 */ /* 0x00002200000e0000 */
[----:B------:R-:W-:Y:S01]  /*0420*/  ULDC.64 UR54, c[0x0][0x208] ;  /* 0x0000820000367ab9 */ /* 0x000fe20000000a00 */
[----:B-----5:R-:W-:-:S02]  /*0430*/  ISETP.NE.OR P0, PT, R5, RZ, !P0 ;  /* 0x000000ff0500720c */ /* 0x020fc40004705670 */
[----:B-1----:R-:W-:Y:S02]  /*0440*/  ISETP.NE.OR P1, PT, R3, RZ, !P1 ;  /* 0x000000ff0300720c */ /* 0x002fe40004f25670 */
[----:B------:R-:W-:-:S04]  /*0450*/  SHF.R.S32.HI R3, RZ, 0x1f, R4 ;  /* 0x0000001fff037819 */ /* 0x000fc80000011404 */
[----:B------:R-:W-:-:S05]  /*0460*/  LEA.HI R3, R3, R4, RZ, 0x7 ;  /* 0x0000000403037211 */ /* 0x000fca00078f38ff */
[----:B------:R-:W-:Y:S01]  /*0470*/  VOTEU.ALL UP0, P0 ;  /* 0x00000000003f7886 */ /* 0x000fe20000000000 */
[----:B------:R-:W-:Y:S01]  /*0480*/  LOP3.LUT R3, R3, 0xffffff80, RZ, 0xc0, !PT ;  /* 0xffffff8003037812 */ /* 0x000fe200078ec0ff */
[----:B------:R-:W-:-:S03]  /*0490*/  VOTEU.ALL UP1, P1 ;  /* 0x00000000003f7886 */ /* 0x000fc60000820000 */
[----:B------:R-:W1:Y:S01]  /*04a0*/  @!UP0 S2UR UR7, SR_CgaCtaId ;  /* 0x00000000000789c3 */ /* 0x000e620000008800 */
[----:B------:R-:W-:Y:S01]  /*04b0*/  @!UP0 UMOV UR6, 0x400 ;  /* 0x0000040000068882 */ /* 0x000fe20000000000 */
[----:B------:R-:W-:-:S04]  /*04c0*/  @!UP0 UIADD3 UR4, -UR4, 0x100000, URZ ;  /* 0x0010000004048890 */ /* 0x000fc8000fffe13f */
[----:B------:R-:W-:Y:S02]  /*04d0*/  @!UP0 USHF.L.U32 UR5, UR4, 0xb, URZ ;  /* 0x0000000b04058899 */ /* 0x000fe4000800063f */
[----:B------:R-:W-:Y:S01]  /*04e0*/  @!UP0 USHF.L.U32 UR4, UR4, 0x1, URZ ;  /* 0x0000000104048899 */ /* 0x000fe2000800063f */
[----:B------:R-:W-:Y:S01]  /*04f0*/  IMAD.IADD R3, R4, 0x1, -R3 ;  /* 0x0000000104037824 */ /* 0x000fe200078e0a03 */
[----:B------:R-:W-:Y:S01]  /*0500*/  @!UP1 UMOV UR10, 0x400 ;  /* 0x00000400000a9882 */ /* 0x000fe20000000000 */
[----:B------:R-:W-:Y:S01]  /*0510*/  VOTEU.ALL UP2, P1 ;  /* 0x00000000003f7886 */ /* 0x000fe20000840000 */
[----:B------:R-:W-:Y:S01]  /*0520*/  VOTEU.ALL UP3, P1 ;  /* 0x00000000003f7886 */ /* 0x000fe20000860000 */
[----:B------:R-:W-:Y:S01]  /*0530*/  VOTEU.ALL UP4, P1 ;  /* 0x00000000003f7886 */ /* 0x000fe20000880000 */
[----:B------:R-:W5:Y:S01]  /*0540*/  @!UP1 S2UR UR11, SR_CgaCtaId ;  /* 0x00000000000b99c3 */ /* 0x000f620000008800 */
[----:B------:R-:W-:Y:S01]  /*0550*/  VOTEU.ALL UP5, P1 ;  /* 0x00000000003f7886 */ /* 0x000fe200008a0000 */
[----:B------:R-:W-:Y:S01]  /*0560*/  ISETP.NE.AND P1, PT, RZ, UR15, PT ;  /* 0x0000000fff007c0c */ /* 0x000fe2000bf25270 */
[----:B-1----:R-:W-:-:S02]  /*0570*/  @!UP0 ULEA UR9, UR7, UR6, 0x18 ;  /* 0x0000000607098291 */ /* 0x002fc4000f8ec03f */
[----:B------:R-:W-:-:S04]  /*0580*/  @!UP1 UIADD3 UR6, -UR12, 0x100000, URZ ;  /* 0x001000000c069890 */ /* 0x000fc8000fffe13f */
[----:B------:R-:W-:Y:S02]  /*0590*/  @!UP1 USHF.L.U32 UR7, UR6, 0xb, URZ ;  /* 0x0000000b06079899 */ /* 0x000fe4000800063f */
[----:B------:R-:W-:Y:S01]  /*05a0*/  @!UP1 USHF.L.U32 UR6, UR6, 0x1, URZ ;  /* 0x0000000106069899 */ /* 0x000fe2000800063f */
[----:B------:R-:W-:Y:S01]  /*05b0*/  VOTEU.ALL UP0, P0 ;  /* 0x00000000003f7886 */ /* 0x000fe20000000000 */
[----:B-----5:R-:W-:Y:S01]  /*05c0*/  @!UP1 ULEA UR10, UR11, UR10, 0x18 ;  /* 0x0000000a0b0a9291 */ /* 0x020fe2000f8ec03f */
[----:B------:R-:W-:Y:S01]  /*05d0*/  VOTEU.ALL UP1, P0 ;  /* 0x00000000003f7886 */ /* 0x000fe20000020000 */
[----:B------:R-:W1:Y:S02]  /*05e0*/  FENCE.VIEW.ASYNC.S ;  /* 0x00000000000073c6 */ /* 0x000e640000000000 */
[----:B-1----:R-:W2:Y:S02]  /*05f0*/  @!UP0 SYNCS.EXCH.64 URZ, [UR9+0x70], UR4 ;  /* 0x00007004093f85b2 */ /* 0x002ea40008000100 */
[----:B------:R1:W2:Y:S01]  /*0600*/  @!UP1 SYNCS.EXCH.64 URZ, [UR9+0x78], UR4 ;  /* 0x00007804093f95b2 */ /* 0x0002a20008000100 */
[----:B------:R-:W-:Y:S01]  /*0610*/  NOP ;  /* 0x0000000000007918 */ /* 0x000fe20000000000 */
[----:B-1----:R-:W-:-:S02]  /*0620*/  ULDC.64 UR4, c[0x0][0x598] ;  /* 0x0001660000047ab9 */ /* 0x002fc40000000a00 */
[----:B------:R-:W-:Y:S02]  /*0630*/  ISETP.NE.U32.AND P0, PT, RZ, UR4, PT ;  /* 0x00000004ff007c0c */ /* 0x000fe4000bf05070 */
[----:B------:R1:W2:Y:S02]  /*0640*/  @!UP2 SYNCS.EXCH.64 URZ, [UR10+0x50], UR6 ;  /* 0x000050060a3fa5b2 */ /* 0x0002a40008000100 */
[----:B------:R-:W-:Y:S01]  /*0650*/  ISETP.NE.AND.EX P0, PT, RZ, UR5, PT, P0 ;  /* 0x00000005ff007c0c */ /* 0x000fe2000bf05300 */
[----:B------:R1:W2:Y:S01]  /*0660*/  @!UP3 SYNCS.EXCH.64 URZ, [UR10+0x58], UR6 ;  /* 0x000058060a3fb5b2 */ /* 0x0002a20008000100 */
[----:B------:R1:W2:Y:S01]  /*0670*/  @!UP4 SYNCS.EXCH.64 URZ, [UR10+0x60], UR6 ;  /* 0x000060060a3fc5b2 */ /* 0x0002a20008000100 */
[----:B------:R1:W2:Y:S01]  /*0680*/  @!UP5 SYNCS.EXCH.64 URZ, [UR10+0x68], UR6 ;  /* 0x000068060a3fd5b2 */ /* 0x0002a20008000100 */
[----:B------:R-:W-:Y:S01]  /*0690*/  NOP ;  /* 0x0000000000007918 */ /* 0x000fe20000000000 */
[----:B--234-:R-:W-:Y:S08]  /*06a0*/  BAR.SYNC.DEFER_BLOCKING 0x0 ;  /* 0x0000000000007b1d */ /* 0x01cff00000010000 */
[----:B01----:R-:W-:Y:S05]  /*06b0*/  @!P0 BRA `(.L_x_3) ;  /* 0x00000000001c8947 */ /* 0x003fea0003800000 */
[----:B------:R-:W0:Y:S02]  /*06c0*/  LDC.64 R6, c[0x0][0x598] ;  /* 0x00016600ff067b82 */ /* 0x000e240000000a00 */
[----:B0-----:R-:W2:Y:S02]  /*06d0*/  LDG.E.64 R6, desc[UR54][R6.64] ;  /* 0x0000003606067981 */ /* 0x001ea4000c1e1b00 */
[----:B--2---:R-:W-:-:S04]  /*06e0*/  ISETP.NE.U32.AND P0, PT, R6, RZ, PT ;  /* 0x000000ff0600720c */ /* 0x004fc80003f05070 */
[----:B------:R-:W-:-:S13]  /*06f0*/  ISETP.NE.AND.EX P0, PT, R7, RZ, PT, P0 ;  /* 0x000000ff0700720c */ /* 0x000fda0003f05300 */
[----:B------:R-:W-:Y:S05]  /*0700*/  @!P0 BRA `(.L_x_3) ;  /* 0x0000000000088947 */ /* 0x000fea0003800000 */
[----:B------:R1:W5:Y:S01]  /*0710*/  LD.E R22, desc[UR54][R6.64] ;  /* 0x0000003606167980 */ /* 0x000362000c101900 */
[----:B------:R-:W-:Y:S05]  /*0720*/  BRA `(.L_x_4) ;  /* 0x0000000000247947 */ /* 0x000fea0003800000 */
.L_x_3:
[----:B------:R-:W-:Y:S02]  /*0730*/  ULDC.64 UR4, c[0x0][0x588] ;  /* 0x0001620000047ab9 */ /* 0x000fe40000000a00 */
[----:B------:R-:W-:-:S04]  /*0740*/  ISETP.NE.U32.AND P0, PT, RZ, UR4, PT ;  /* 0x00000004ff007c0c */ /* 0x000fc8000bf05070 */
[----:B------:R-:W-:-:S13]  /*0750*/  ISETP.NE.AND.EX P0, PT, RZ, UR5, PT, P0 ;  /* 0x00000005ff007c0c */ /* 0x000fda000bf05300 */
[----:B------:R-:W-:Y:S05]  /*0760*/  @!P0 BRA `(.L_x_5) ;  /* 0x00000000000c8947 */ /* 0x000fea0003800000 */
[----:B------:R-:W0:Y:S02]  /*0770*/  LDC.64 R22, c[0x0][0x588] ;  /* 0x00016200ff167b82 */ /* 0x000e240000000a00 */
[----:B0-----:R0:W5:Y:S01]  /*0780*/  LDG.E R22, desc[UR54][R22.64] ;  /* 0x0000003616167981 */ /* 0x001162000c1e1900 */
[----:B------:R-:W-:Y:S05]  /*0790*/  BRA `(.L_x_4) ;  /* 0x0000000000087947 */ /* 0x000fea0003800000 */
.L_x_5:
[----:B------:R-:W-:Y:S02]  /*07a0*/  ULDC UR4, c[0x0][0x580] ;  /* 0x0001600000047ab9 */ /* 0x000fe40000000800 */
[----:B------:R-:W-:-:S07]  /*07b0*/  IMAD.U32 R22, RZ, RZ, UR4 ;  /* 0x00000004ff167e24 */ /* 0x000fce000f8e00ff */
.L_x_4:
[----:B------:R-:W-:Y:S02]  /*07c0*/  ULDC.64 UR4, c[0x0][0x5a0] ;  /* 0x0001680000047ab9 */ /* 0x000fe40000000a00 */
[----:B------:R-:W-:-:S04]  /*07d0*/  ISETP.NE.U32.AND P0, PT, RZ, UR4, PT ;  /* 0x00000004ff007c0c */ /* 0x000fc8000bf05070 */
[----:B------:R-:W-:-:S13]  /*07e0*/  ISETP.NE.AND.EX P0, PT, RZ, UR5, PT, P0 ;  /* 0x00000005ff007c0c */ /* 0x000fda000bf05300 */
[----:B------:R-:W-:Y:S05]  /*07f0*/  @!P0 BRA `(.L_x_6) ;  /* 0x00000000001c8947 */ /* 0x000fea0003800000 */
[----:B-1----:R-:W1:Y:S02]  /*0800*/  LDC.64 R6, c[0x0][0x5a0] ;  /* 0x00016800ff067b82 */ /* 0x002e640000000a00 */
[----:B-1----:R-:W2:Y:S02]  /*0810*/  LDG.E.64 R6, desc[UR54][R6.64] ;  /* 0x0000003606067981 */ /* 0x002ea4000c1e1b00 */
[----:B--2---:R-:W-:-:S04]  /*0820*/  ISETP.NE.U32.AND P0, PT, R6, RZ, PT ;  /* 0x000000ff0600720c */ /* 0x004fc80003f05070 */
[----:B------:R-:W-:-:S13]  /*0830*/  ISETP.NE.AND.EX P0, PT, R7, RZ, PT, P0 ;  /* 0x000000ff0700720c */ /* 0x000fda0003f05300 */
[----:B------:R-:W-:Y:S05]  /*0840*/  @!P0 BRA `(.L_x_6) ;  /* 0x0000000000088947 */ /* 0x000fea0003800000 */
[----:B0-----:R2:W5:Y:S01]  /*0850*/  LD.E R23, desc[UR54][R6.64] ;  /* 0x0000003606177980 */ /* 0x001562000c101900 */
[----:B------:R-:W-:Y:S05]  /*0860*/  BRA `(.L_x_7) ;  /* 0x0000000000247947 */ /* 0x000fea0003800000 */
.L_x_6:
[----:B------:R-:W-:Y:S02]  /*0870*/  ULDC.64 UR4, c[0x0][0x590] ;  /* 0x0001640000047ab9 */ /* 0x000fe40000000a00 */
[----:B------:R-:W-:-:S04]  /*0880*/  ISETP.NE.U32.AND P0, PT, RZ, UR4, PT ;  /* 0x00000004ff007c0c */ /* 0x000fc8000bf05070 */
[----:B------:R-:W-:-:S13]  /*0890*/  ISETP.NE.AND.EX P0, PT, RZ, UR5, PT, P0 ;  /* 0x00000005ff007c0c */ /* 0x000fda000bf05300 */
[----:B------:R-:W-:Y:S05]  /*08a0*/  @!P0 BRA `(.L_x_8) ;  /* 0x00000000000c8947 */ /* 0x000fea0003800000 */
[----:B-1----:R-:W0:Y:S02]  /*08b0*/  LDC.64 R6, c[0x0][0x590] ;  /* 0x00016400ff067b82 */ /* 0x002e240000000a00 */
[----:B0-----:R0:W5:Y:S01]  /*08c0*/  LDG.E R23, desc[UR54][R6.64] ;  /* 0x0000003606177981 */ /* 0x001162000c1e1900 */
[----:B------:R-:W-:Y:S05]  /*08d0*/  BRA `(.L_x_7) ;  /* 0x0000000000087947 */ /* 0x000fea0003800000 */
.L_x_8:
[----:B------:R-:W-:Y:S02]  /*08e0*/  ULDC UR4, c[0x0][0x584] ;  /* 0x0001610000047ab9 */ /* 0x000fe40000000800 */
[----:B0-----:R-:W-:-:S07]  /*08f0*/  IMAD.U32 R23, RZ, RZ, UR4 ;  /* 0x00000004ff177e24 */ /* 0x001fce000f8e00ff */
.L_x_7:
[----:B------:R-:W3:Y:S01]  /*0900*/  S2UR UR10, SR_CTAID.Y ;  /* 0x00000000000a79c3 */ /* 0x000ee20000002600 */
[----:B------:R-:W-:Y:S01]  /*0910*/  ULDC UR5, c[0x0][0x65c] ;  /* 0x0001970000057ab9 */ /* 0x000fe20000000800 */
[----:B------:R-:W-:Y:S01]  /*0920*/  UISETP.NE.AND UP0, UPT, UR15, 0x2, UPT ;  /* 0x000000020f00788c */ /* 0x000fe2000bf05270 */
[----:B------:R-:W-:Y:S01]  /*0930*/  IMAD.MOV.U32 R19, RZ, RZ, -0x1 ;  /* 0xffffffffff137424 */ /* 0x000fe200078e00ff */
[----:B------:R-:W-:Y:S01]  /*0940*/  UISETP.NE.AND UP2, UPT, UR5, 0x1, UPT ;  /* 0x000000010500788c */ /* 0x000fe2000bf45270 */
[----:B------:R-:W-:Y:S02]  /*0950*/  IMAD.MOV.U32 R18, RZ, RZ, -0x1 ;  /* 0xffffffffff127424 */ /* 0x000fe400078e00ff */
[----:B------:R-:W-:Y:S01]  /*0960*/  IMAD.MOV.U32 R2, RZ, RZ, -0x1 ;  /* 0xffffffffff027424 */ /* 0x000fe200078e00ff */
[----:B------:R-:W4:Y:S01]  /*0970*/  S2UR UR4, SR_CTAID.X ;  /* 0x00000000000479c3 */ /* 0x000f220000002500 */
[----:B------:R-:W-:-:S06]  /*0980*/  UP2UR UR48, UPR, URZ, 0x4 ;  /* 0x000000043f307883 */ /* 0x000fcc0008000000 */
[----:B------:R-:W-:Y:S01]  /*0990*/  @UP2 ULDC UR12, c[0x0][0x10] ;  /* 0x00000400000c2ab9 */ /* 0x000fe20000000800 */
[----:B------:R-:W-:Y:S01]  /*09a0*/  @UP2 UMOV UR7, URZ ;  /* 0x0000003f00072c82 */ /* 0x000fe20008000000 */
[----:B------:R-:W-:Y:S01]  /*09b0*/  @UP2 UMOV UR5, URZ ;  /* 0x0000003f00052c82 */ /* 0x000fe20008000000 */
[----:B012---:R-:W0:Y:S01]  /*09c0*/  LDC.64 R6, c[0x0][0x650] ;  /* 0x00019400ff067b82 */ /* 0x007e220000000a00 */
[----:B---3--:R-:W-:Y:S02]  /*09d0*/  @UP2 UMOV UR9, UR10 ;  /* 0x0000000a00092c82 */ /* 0x008fe40008000000 */
[----:B------:R-:W-:Y:S01]  /*09e0*/  @UP2 UMOV UR6, UR9 ;  /* 0x0000000900062c82 */ /* 0x000fe20008000000 */
[----:B------:R-:W-:Y:S01]  /*09f0*/  @!UP2 UMOV UR9, UR10 ;  /* 0x0000000a0009ac82 */ /* 0x000fe20008000000 */
[----:B----4-:R-:W-:-:S03]  /*0a00*/  @UP2 UIMAD.WIDE.U32 UR12, UR4, UR12, UR6 ;  /* 0x0000000c040c22a5 */ /* 0x010fc6000f8e0006 */
[----:B------:R-:W-:Y:S01]  /*0a10*/  @!UP2 ULDC UR6, c[0x0][0xc] ;  /* 0x000003000006aab9 */ /* 0x000fe20000000800 */
[----:B------:R-:W-:Y:S01]  /*0a20*/  @UP2 UIADD3 UR14, UR13, UR5, URZ ;  /* 0x000000050d0e2290 */ /* 0x000fe2000fffe03f */
[----:B------:R-:W-:Y:S02]  /*0a30*/  ULDC UR10, c[0x0][0xc] ;  /* 0x00000300000a7ab9 */ /* 0x000fe40000000800 */
[----:B------:R-:W-:Y:S01]  /*0a40*/  UMOV UR5, URZ ;  /* 0x0000003f00057c82 */ /* 0x000fe20008000000 */
[----:B------:R-:W-:Y:S01]  /*0a50*/  ULDC UR11, c[0x0][0x10] ;  /* 0x00000400000b7ab9 */ /* 0x000fe20000000800 */
[----:B------:R-:W-:Y:S02]  /*0a60*/  @!UP2 UIMAD.WIDE.U32 UR6, UR6, UR9, UR4 ;  /* 0x000000090606a2a5 */ /* 0x000fe4000f8e0004 */
[----:B------:R-:W-:Y:S01]  /*0a70*/  UIMAD.WIDE.U32 UR10, UR10, UR11, URZ ;  /* 0x0000000b0a0a72a5 */ /* 0x000fe2000f8e003f */
[----:B------:R-:W-:-:S03]  /*0a80*/  ULDC UR13, c[0x0][0x14] ;  /* 0x00000500000d7ab9 */ /* 0x000fc60000000800 */
[----:B------:R-:W-:Y:S02]  /*0a90*/  UIMAD.WIDE.U32 UR36, UR10, UR13, URZ ;  /* 0x0000000d0a2472a5 */ /* 0x000fe4000f8e003f */
[----:B------:R-:W-:Y:S01]  /*0aa0*/  UIMAD UR47, UR11, UR13, URZ ;  /* 0x0000000d0b2f72a4 */ /* 0x000fe2000f8e023f */
[----:B------:R-:W-:Y:S01]  /*0ab0*/  @!UP2 UMOV UR12, UR6 ;  /* 0x00000006000cac82 */ /* 0x000fe20008000000 */
[----:B------:R-:W-:Y:S02]  /*0ac0*/  @!UP2 UMOV UR14, UR7 ;  /* 0x00000007000eac82 */ /* 0x000fe40008000000 */
[----:B------:R-:W-:Y:S02]  /*0ad0*/  UIADD3 UR47, UR37, UR47, URZ ;  /* 0x0000002f252f7290 */ /* 0x000fe4000fffe03f */
[----:B------:R-:W-:-:S04]  /*0ae0*/  UIADD3 UR6, UP1, UR12, UR36, URZ ;  /* 0x000000240c067290 */ /* 0x000fc8000ff3e03f */
[----:B------:R-:W-:Y:S02]  /*0af0*/  UIADD3.X UR7, UR14, UR47, URZ, UP1, !UPT ;  /* 0x0000002f0e077290 */ /* 0x000fe40008ffe43f */
[----:B------:R-:W-:Y:S02]  /*0b00*/  USEL UR6, UR6, UR12, !UP0 ;  /* 0x0000000c06067287 */ /* 0x000fe4000c000000 */
[----:B------:R-:W-:-:S04]  /*0b10*/  USEL UR7, UR7, UR14, !UP0 ;  /* 0x0000000e07077287 */ /* 0x000fc8000c000000 */
[----:B0-----:R-:W-:Y:S01]  /*0b20*/  ISETP.LE.U32.AND P0, PT, R6, UR6, PT ;  /* 0x0000000606007c0c */ /* 0x001fe2000bf03070 */
[----:B------:R-:W-:Y:S02]  /*0b30*/  IMAD.U32 R16, RZ, RZ, UR6 ;  /* 0x00000006ff107e24 */ /* 0x000fe4000f8e00ff */
[----:B------:R-:W-:Y:S02]  /*0b40*/  IMAD.U32 R0, RZ, RZ, UR7 ;  /* 0x00000007ff007e24 */ /* 0x000fe4000f8e00ff */
[----:B------:R-:W-:-:S03]  /*0b50*/  IMAD.U32 R17, RZ, RZ, UR7 ;  /* 0x00000007ff117e24 */ /* 0x000fc6000f8e00ff */
[----:B------:R-:W-:Y:S02]  /*0b60*/  ISETP.GE.U32.AND.EX P0, PT, R0, R7, PT, P0 ;  /* 0x000000070000720c */ /* 0x000fe40003f06100 */
[----:B------:R-:W-:-:S11]  /*0b70*/  PRMT R0, RZ, 0x7610, R0 ;  /* 0x00007610ff007816 */ /* 0x000fd60000000000 */
[----:B------:R-:W-:Y:S05]  /*0b80*/  @P0 BRA `(.L_x_9) ;  /* 0x00000004008c0947 */ /* 0x000fea0003800000 */
[----:B------:R-:W-:Y:S01]  /*0b90*/  I2FP.F32.U32 R0, UR4 ;  /* 0x0000000400007c45 */ /* 0x000fe20008201000 */
[----:B------:R-:W-:Y:S01]  /*0ba0*/  ULDC.64 UR16, c[0x0][0x628] ;  /* 0x00018a0000107ab9 */ /* 0x000fe20000000a00 */
[----:B------:R-:W-:Y:S01]  /*0bb0*/  ULDC UR6, c[0x0][0x150] ;  /* 0x0000540000067ab9 */ /* 0x000fe20000000800 */
[----:B------:R-:W-:Y:S01]  /*0bc0*/  ISETP.NE.U32.AND P0, PT, RZ, UR16, PT ;  /* 0x00000010ff007c0c */ /* 0x000fe2000bf05070 */
[----:B------:R-:W-:Y:S01]  /*0bd0*/  ULDC UR15, c[0x0][0x630] ;  /* 0x00018c00000f7ab9 */ /* 0x000fe20000000800 */
[----:B------:R-:W-:Y:S01]  /*0be0*/  FMUL R0, R0, UR6 ;  /* 0x0000000600007c20 */ /* 0x000fe20008400000 */
[----:B------:R-:W-:Y:S01]  /*0bf0*/  R2UR UR19, R16 ;  /* 0x00000000101372ca */ /* 0x000fe200000e0000 */
[----:B------:R-:W-:Y:S01]  /*0c00*/  ULDC UR21, c[0x0][0x154] ;  /* 0x0000550000157ab9 */ /* 0x000fe20000000800 */
[----:B------:R-:W-:Y:S01]  /*0c10*/  ISETP.NE.AND.EX P0, PT, RZ, UR17, PT, P0 ;  /* 0x00000011ff007c0c */ /* 0x000fe2000bf05300 */
[----:B------:R0:W1:Y:S01]  /*0c20*/  F2I.U32.TRUNC.NTZ R2, R0 ;  /* 0x0000000000027305 */ /* 0x000062000020f000 */
[----:B------:R-:W-:-:S02]  /*0c30*/  R2UR UR20, R17 ;  /* 0x00000000111472ca */ /* 0x000fc400000e0000 */
[----:B------:R-:W-:Y:S02]  /*0c40*/  R2UR UR6, R16 ;  /* 0x00000000100672ca */ /* 0x000fe400000e0000 */
[----:B------:R-:W-:-:S07]  /*0c50*/  R2UR UR7, R17 ;  /* 0x00000000110772ca */ /* 0x000fce00000e0000 */
[----:B0-----:R-:W-:Y:S08]  /*0c60*/  @!P0 BRA `(.L_x_10) ;  /* 0x0000000000308947 */ /* 0x001ff00003800000 */
[----:B------:R-:W-:Y:S01]  /*0c70*/  R2UR UR6, R16 ;  /* 0x00000000100672ca */ /* 0x000fe200000e0000 */
[----:B------:R-:W-:Y:S01]  /*0c80*/  ULDC UR12, c[0x0][0x634] ;  /* 0x00018d00000c7ab9 */ /* 0x000fe20000000800 */
[----:B------:R-:W-:-:S11]  /*0c90*/  R2UR UR14, R17 ;  /* 0x00000000110e72ca */ /* 0x000fd600000e0000 */
[----:B------:R-:W-:-:S04]  /*0ca0*/  UIADD3 UR12, UP1, UR6, UR12, URZ ;  /* 0x0000000c060c7290 */ /* 0x000fc8000ff3e03f */
[----:B------:R-:W-:-:S04]  /*0cb0*/  UIADD3.X UR14, URZ, UR14, URZ, UP1, !UPT ;  /* 0x0000000e3f0e7290 */ /* 0x000fc80008ffe43f */
[----:B------:R-:W-:-:S04]  /*0cc0*/  UIMAD.WIDE.U32 UR6, UR14, UR16, URZ ;  /* 0x000000100e0672a5 */ /* 0x000fc8000f8e003f */
[----:B------:R-:W-:Y:S02]  /*0cd0*/  UIMAD.WIDE.U32 UR10, UP1, UR12, UR17, UR6 ;  /* 0x000000110c0a72a5 */ /* 0x000fe4000f820006 */
[----:B------:R-:W-:Y:S02]  /*0ce0*/  UIMAD.WIDE.U32 UR6, UR12, UR16, URZ ;  /* 0x000000100c0672a5 */ /* 0x000fe4000f8e003f */
[----:B------:R-:W-:Y:S02]  /*0cf0*/  UIADD3.X UR13, URZ, URZ, URZ, UP1, !UPT ;  /* 0x0000003f3f0d7290 */ /* 0x000fe40008ffe43f */
[----:B------:R-:W-:Y:S01]  /*0d00*/  UIADD3 URZ, UP1, UR7, UR10, URZ ;  /* 0x0000000a073f7290 */ /* 0x000fe2000ff3e03f */
[----:B------:R-:W-:-:S03]  /*0d10*/  UMOV UR12, UR11 ;  /* 0x0000000b000c7c82 */ /* 0x000fc60008000000 */
[----:B------:R-:W-:-:S12]  /*0d20*/  UIMAD.WIDE.U32.X UR6, UR14, UR17, UR12, UP1 ;  /* 0x000000110e0672a5 */ /* 0x000fd800088e040c */
.L_x_10:
[----:B------:R-:W-:Y:S01]  /*0d30*/  USHF.R.U64 UR5, UR6, UR15, UR7 ;  /* 0x0000000f06057299 */ /* 0x000fe20008001207 */
[----:B------:R-:W-:Y:S01]  /*0d40*/  I2FP.F32.U32 R0, UR9 ;  /* 0x0000000900007c45 */ /* 0x000fe20008201000 */
[----:B------:R-:W-:Y:S01]  /*0d50*/  USHF.R.U32.HI UR6, URZ, UR15, UR7 ;  /* 0x0000000f3f067299 */ /* 0x000fe20008011607 */
[----:B-1----:R-:W-:Y:S01]  /*0d60*/  R2UR UR14, R2 ;  /* 0x00000000020e72ca */ /* 0x002fe200000e0000 */
[----:B------:R-:W-:Y:S02]  /*0d70*/  UIADD3 UR17, UP1, URZ, -UR5, URZ ;  /* 0x800000053f117290 */ /* 0x000fe4000ff3e03f */
[----:B------:R-:W-:Y:S01]  /*0d80*/  FMUL R0, R0, UR21 ;  /* 0x0000001500007c20 */ /* 0x000fe20008400000 */
[----:B------:R-:W-:Y:S01]  /*0d90*/  ULDC.64 UR10, c[0x0][0x620] ;  /* 0x00018800000a7ab9 */ /* 0x000fe20000000a00 */
[----:B------:R-:W-:Y:S01]  /*0da0*/  UIADD3.X UR6, URZ, ~UR6, URZ, UP1, !UPT ;  /* 0x800000063f067290 */ /* 0x000fe20008ffe43f */
[----:B------:R-:W-:Y:S01]  /*0db0*/  UMOV UR12, UR19 ;  /* 0x00000013000c7c82 */ /* 0x000fe20008000000 */
[----:B------:R-:W-:-:S02]  /*0dc0*/  UMOV UR13, UR20 ;  /* 0x00000014000d7c82 */ /* 0x000fc40008000000 */
[----:B------:R-:W-:Y:S01]  /*0dd0*/  UIMAD UR6, UR6, UR10, URZ ;  /* 0x0000000a060672a4 */ /* 0x000fe2000f8e023f */
[----:B------:R-:W0:Y:S01]  /*0de0*/  F2I.U32.TRUNC.NTZ R0, R0 ;  /* 0x0000000000007305 */ /* 0x000e22000020f000 */
[----:B------:R-:W-:Y:S02]  /*0df0*/  UIMAD.WIDE.U32 UR12, UR17, UR10, UR12 ;  /* 0x0000000a110c72a5 */ /* 0x000fe4000f8e000c */
[----:B------:R-:W-:Y:S01]  /*0e00*/  UIMAD UR17, UR17, UR11, UR6 ;  /* 0x0000000b111172a4 */ /* 0x000fe2000f8e0206 */
[----:B------:R-:W-:Y:S01]  /*0e10*/  ULDC UR24, c[0x0][0x658] ;  /* 0x0001960000187ab9 */ /* 0x000fe20000000800 */
[----:B------:R-:W-:Y:S02]  /*0e20*/  UMOV UR22, 0xffffffff ;  /* 0xffffffff00167882 */ /* 0x000fe40000000000 */
[----:B------:R-:W-:Y:S01]  /*0e30*/  UIADD3 UR17, UR13, UR17, URZ ;  /* 0x000000110d117290 */ /* 0x000fe2000fffe03f */
[----:B------:R-:W-:Y:S01]  /*0e40*/  ULDC UR19, c[0x0][0x618] ;  /* 0x0001860000137ab9 */ /* 0x000fe20000000800 */
[----:B------:R-:W-:Y:S01]  /*0e50*/  ULDC.64 UR6, c[0x0][0x640] ;  /* 0x0001900000067ab9 */ /* 0x000fe20000000a00 */
[----:B------:R-:W-:Y:S01]  /*0e60*/  USHF.L.U32 UR13, UR22, UR24, URZ ;  /* 0x00000018160d7299 */ /* 0x000fe2000800063f */
[----:B------:R-:W-:Y:S01]  /*0e70*/  ISETP.NE.U32.AND P0, PT, RZ, UR6, PT ;  /* 0x00000006ff007c0c */ /* 0x000fe2000bf05070 */
[----:B------:R-:W-:-:S02]  /*0e80*/  USHF.R.U64 UR22, UR12, UR19, UR17 ;  /* 0x000000130c167299 */ /* 0x000fc40008001211 */
[----:B------:R-:W-:Y:S01]  /*0e90*/  USHF.R.U32.HI UR12, URZ, UR19, UR17 ;  /* 0x000000133f0c7299 */ /* 0x000fe20008011611 */
[----:B0-----:R-:W-:Y:S01]  /*0ea0*/  R2UR UR16, R0 ;  /* 0x00000000001072ca */ /* 0x001fe200000e0000 */
[----:B------:R-:W-:Y:S01]  /*0eb0*/  ULDC UR21, c[0x0][0x608] ;  /* 0x0001820000157ab9 */ /* 0x000fe20000000800 */
[----:B------:R-:W-:Y:S01]  /*0ec0*/  ISETP.NE.AND.EX P0, PT, RZ, UR7, PT, P0 ;  /* 0x00000007ff007c0c */ /* 0x000fe2000bf05300 */
[----:B------:R-:W-:Y:S02]  /*0ed0*/  USHF.R.U64 UR26, UR22, UR21, UR12 ;  /* 0x00000015161a7299 */ /* 0x000fe4000800120c */
[----:B------:R-:W-:Y:S01]  /*0ee0*/  USHF.R.U32.HI UR12, URZ, UR21, UR12 ;  /* 0x000000153f0c7299 */ /* 0x000fe2000801160c */
[----:B------:R-:W-:Y:S01]  /*0ef0*/  UMOV UR20, 0x1 ;  /* 0x0000000100147882 */ /* 0x000fe20000000000 */
[----:B------:R-:W-:Y:S02]  /*0f00*/  UIADD3 UR14, -UR14, URZ, URZ ;  /* 0x0000003f0e0e7290 */ /* 0x000fe4000fffe13f */
[----:B------:R-:W-:-:S02]  /*0f10*/  USHF.R.U64 UR27, UR26, UR24, UR12 ;  /* 0x000000181a1b7299 */ /* 0x000fc4000800120c */
[----:B------:R-:W-:Y:S01]  /*0f20*/  USHF.L.U32 UR19, UR20, UR24, URZ ;  /* 0x0000001814137299 */ /* 0x000fe2000800063f */
[----:B------:R-:W-:Y:S01]  /*0f30*/  ULDC UR15, c[0x0][0x144] ;  /* 0x00005100000f7ab9 */ /* 0x000fe20000000800 */
[----:B------:R-:W-:Y:S01]  /*0f40*/  ULDC UR10, c[0x0][0x600] ;  /* 0x00018000000a7ab9 */ /* 0x000fe20000000800 */
[----:B------:R-:W-:Y:S02]  /*0f50*/  ULOP3.LUT UR20, URZ, UR13, URZ, 0x33, !UPT ;  /* 0x0000000d3f147292 */ /* 0x000fe4000f8e333f */
[----:B------:R-:W-:Y:S02]  /*0f60*/  USHF.R.U32.HI UR13, URZ, UR24, UR12 ;  /* 0x000000183f0d7299 */ /* 0x000fe4000801160c */
[----:B------:R-:W-:Y:S02]  /*0f70*/  UIADD3 UR11, UR10, -0x1, URZ ;  /* 0xffffffff0a0b7890 */ /* 0x000fe4000fffe03f */
[----:B------:R-:W-:Y:S02]  /*0f80*/  UIADD3 UR23, -UR16, URZ, URZ ;  /* 0x0000003f10177290 */ /* 0x000fe4000fffe13f */
[----:B------:R-:W-:Y:S01]  /*0f90*/  UIMAD UR4, UR15, UR14, UR4 ;  /* 0x0000000e0f0472a4 */ /* 0x000fe2000f8e0204 */
[----:B------:R-:W-:Y:S01]  /*0fa0*/  ULDC UR28, c[0x0][0x148] ;  /* 0x00005200001c7ab9 */ /* 0x000fe20000000800 */
[----:B------:R-:W-:Y:S01]  /*0fb0*/  ULDC UR24, c[0x0][0x648] ;  /* 0x0001920000187ab9 */ /* 0x000fe20000000800 */
[----:B------:R-:W-:Y:S01]  /*0fc0*/  ULDC UR25, c[0x0][0x638] ;  /* 0x00018e0000197ab9 */ /* 0x000fe20000000800 */
[----:B------:R-:W-:Y:S01]  /*0fd0*/  UMOV UR12, UR27 ;  /* 0x0000001b000c7c82 */ /* 0x000fe20008000000 */
[----:B------:R-:W-:Y:S07]  /*0fe0*/  @!P0 BRA `(.L_x_11) ;  /* 0x0000000000308947 */ /* 0x000fee0003800000 */
[----:B------:R-:W-:Y:S02]  /*0ff0*/  ULDC UR16, c[0x0][0x64c] ;  /* 0x0001930000107ab9 */ /* 0x000fe40000000800 */
        /* <DEDUP_REMOVED lines=8> */
[----:B------:R-:W-:-:S07]  /*1080*/  UIMAD.WIDE.U32.X UR6, UR21, UR7, UR16, UP1 ;  /* 0x00000007150672a5 */ /* 0x000fce00088e0410 */
[----:B------:R-:W-:Y:S01]  /*1090*/  UMOV UR12, UR6 ;  /* 0x00000006000c7c82 */ /* 0x000fe20008000000 */
[----:B------:R-:W-:-:S05]  /*10a0*/  UMOV UR13, UR7 ;  /* 0x00000007000d7c82 */ /* 0x000fca0008000000 */
.L_x_11:
[----:B------:R-:W-:Y:S01]  /*10b0*/  UISETP.NE.AND UP1, UPT, UR48, URZ, UPT ;  /* 0x0000003f3000728c */ /* 0x000fe2000bf25270 */
[----:B------:R-:W-:Y:S01]  /*10c0*/  IMAD.MOV.U32 R0, RZ, RZ, 0x1 ;  /* 0x00000001ff007424 */ /* 0x000fe200078e00ff */
[----:B------:R-:W-:Y:S01]  /*10d0*/  USHF.R.U64 UR6, UR12, UR24, UR13 ;  /* 0x000000180c067299 */ /* 0x000fe2000800120d */
[----:B------:R-:W-:Y:S01]  /*10e0*/  IMAD.U32 R2, RZ, RZ, UR5 ;  /* 0x00000005ff027e24 */ /* 0x000fe2000f8e00ff */
[----:B------:R-:W-:Y:S02]  /*10f0*/  ULOP3.LUT UR20, UR26, UR20, URZ, 0xc0, !UPT ;  /* 0x000000141a147292 */ /* 0x000fe4000f8ec03f */
[----:B------:R-:W-:Y:S02]  /*1100*/  UIADD3 UR7, -UR6, URZ, URZ ;  /* 0x0000003f06077290 */ /* 0x000fe4000fffe13f */
[----:B------:R-:W-:Y:S02]  /*1110*/  UIMAD UR19, UR19, UR6, UR20 ;  /* 0x00000006131372a4 */ /* 0x000fe4000f8e0214 */
[----:B------:R-:W-:-:S02]  /*1120*/  ULOP3.LUT UR11, UR22, UR11, URZ, 0xc0, !UPT ;  /* 0x0000000b160b7292 */ /* 0x000fc4000f8ec03f */
[----:B------:R-:W-:Y:S02]  /*1130*/  @UP1 UIMAD UR4, UR28, UR23, UR9 ;  /* 0x000000171c0412a4 */ /* 0x000fe4000f8e0209 */
[----:B------:R-:W-:-:S03]  /*1140*/  UIMAD UR6, UR7, UR25, UR27 ;  /* 0x00000019070672a4 */ /* 0x000fc6000f8e021b */
[----:B------:R-:W-:Y:S01]  /*1150*/  ULDC UR7, c[0x0][0x610] ;  /* 0x0001840000077ab9 */ /* 0x000fe20000000800 */
[----:B------:R-:W-:Y:S02]  /*1160*/  UIMAD UR6, UR6, UR10, UR11 ;  /* 0x0000000a060672a4 */ /* 0x000fe4000f8e020b */
[----:B------:R-:W-:-:S04]  /*1170*/  UIMAD UR4, UR19, UR7, UR4 ;  /* 0x00000007130472a4 */ /* 0x000fc8000f8e0204 */
[----:B------:R-:W-:Y:S02]  /*1180*/  USEL UR7, UR6, UR4, !UP1 ;  /* 0x0000000406077287 */ /* 0x000fe4000c800000 */
[----:B------:R-:W-:-:S04]  /*1190*/  USEL UR4, UR4, UR6, !UP1 ;  /* 0x0000000604047287 */ /* 0x000fc8000c800000 */
[----:B------:R-:W-:Y:S02]  /*11a0*/  IMAD.U32 R18, RZ, RZ, UR7 ;  /* 0x00000007ff127e24 */ /* 0x000fe4000f8e00ff */
[----:B------:R-:W-:-:S07]  /*11b0*/  IMAD.U32 R19, RZ, RZ, UR4 ;  /* 0x00000004ff137e24 */ /* 0x000fce000f8e00ff */
.L_x_9:
[----:B------:R-:W-:Y:S02]  /*11c0*/  ULDC UR4, c[0x0][0x28c] ;  /* 0x0000a30000047ab9 */ /* 0x000fe40000000800 */
[----:B------:R-:W-:-:S04]  /*11d0*/  UIADD3 UR4, UR4, 0x1f, URZ ;  /* 0x0000001f04047890 */ /* 0x000fc8000fffe03f */
[----:B------:R-:W-:-:S04]  /*11e0*/  USHF.R.S32.HI UR5, URZ, 0x1f, UR4 ;  /* 0x0000001f3f057899 */ /* 0x000fc80008011404 */
[----:B------:R-:W-:-:S04]  /*11f0*/  ULEA.HI UR5, UR5, UR4, URZ, 0x5 ;  /* 0x0000000405057291 */ /* 0x000fc8000f8f283f */
[----:B------:R-:W-:Y:S01]  /*1200*/  USHF.R.S32.HI UR49, URZ, 0x5, UR5 ;  /* 0x000000053f317899 */ /* 0x000fe20008011405 */
[----:B------:R-:W-:Y:S11]  /*1210*/  @!P1 BRA `(.L_x_12) ;  /* 0x0000004400989947 */ /* 0x000ff60003800000 */
[----:B------:R-:W-:-:S06]  /*1220*/  UISETP.GT.U32.AND UP1, UPT, UR18, 0x1, UPT ;  /* 0x000000011200788c */ /* 0x000fcc000bf24070 */
[----:B------:R-:W-:-:S13]  /*1230*/  PLOP3.LUT P0, PT, PT, PT, UP1, 0x80, 0x0 ;  /* 0x000000000000781c */ /* 0x000fda0003f0f018 */
[----:B------:R-:W-:Y:S05]  /*1240*/  @P0 EXIT ;  /* 0x000000000000094d */ /* 0x000fea0003800000 */
.L_x_13:
[----:B------:R-:W-:-:S08]  /*1250*/  NOP ;  /* 0x0000000000007918 */ /* 0x000fd00000000000 */
[----:B------:R-:W0:Y:S02]  /*1260*/  USETMAXREG.TRY_ALLOC.CTAPOOL UP1, 0xe8 ;  /* 0x000000e8000079c8 */ /* 0x000e240008020600 */
[----:B0-----:R-:W-:-:S13]  /*1270*/  PLOP3.LUT P0, PT, PT, PT, UP1, 0x80, 0x0 ;  /* 0x000000000000781c */ /* 0x001fda0003f0f018 */
[----:B------:R-:W-:Y:S05]  /*1280*/  @!P0 BRA `(.L_x_13) ;  /* 0xfffffffc00f08947 */ /* 0x000fea000383ffff */
[----:B------:R-:W-:-:S13]  /*1290*/  LOP3.LUT P0, RZ, R0, 0xff, RZ, 0xc0, !PT ;  /* 0x000000ff00ff7812 */ /* 0x000fda000780c0ff */
[----:B------:R-:W-:Y:S05]  /*12a0*/  @!P0 EXIT ;  /* 0x000000000000894d */ /* 0x000fea0003800000 */
[----:B------:R-:W0:Y:S01]  /*12b0*/  S2UR UR5, SR_CgaCtaId ;  /* 0x00000000000579c3 */ /* 0x000e220000008800 */
[----:B------:R-:W-:Y:S01]  /*12c0*/  SHF.R.S32.HI R0, RZ, 0x1f, R3 ;  /* 0x0000001fff007819 */ /* 0x000fe20000011403 */
[----:B------:R-:W-:Y:S01]  /*12d0*/  USHF.R.U32.HI UR4, URZ, 0x2, UR49 ;  /* 0x000000023f047899 */ /* 0x000fe20008011631 */
[----:B------:R-:W-:Y:S02]  /*12e0*/  UMOV UR38, 0x400 ;  /* 0x0000040000267882 */ /* 0x000fe40000000000 */
[CC--:B------:R-:W-:Y:S01]  /*12f0*/  LEA.HI R4, R0.reuse, R3.reuse, RZ, 0x2 ;  /* 0x0000000300047211 */ /* 0x0c0fe200078f10ff */
[----:B------:R-:W-:Y:S01]  /*1300*/  ULOP3.LUT UR40, UR49, 0x3, URZ, 0xc0, !UPT ;  /* 0x0000000331287892 */ /* 0x000fe2000f8ec03f */
[----:B------:R-:W-:Y:S01]  /*1310*/  LEA.HI R6, R0, R3, RZ, 0x5 ;  /* 0x0000000300067211 */ /* 0x000fe200078f28ff */
[----:B------:R-:W1:Y:S01]  /*1320*/  LDC R7, c[0x0][0x288] ;  /* 0x0000a200ff077b82 */ /* 0x000e620000000800 */
[--C-:B------:R-:W-:Y:S01]  /*1330*/  SHF.R.S32.HI R88, RZ, 0x2, R4.reuse ;  /* 0x00000002ff587819 */ /* 0x100fe20000011404 */
[----:B------:R-:W-:Y:S01]  /*1340*/  VIADD R0, R93, 0xffffffff ;  /* 0xffffffff5d007836 */ /* 0x000fe20000000000 */
[----:B------:R-:W-:Y:S01]  /*1350*/  SHF.R.S32.HI R5, RZ, 0x1f, R4 ;  /* 0x0000001fff057819 */ /* 0x000fe20000011404 */
[----:B------:R-:W-:Y:S01]  /*1360*/  ULOP3.LUT UR4, UR4, 0x1, URZ, 0xc0, !UPT ;  /* 0x0000000104047892 */ /* 0x000fe2000f8ec03f */
[----:B------:R-:W-:Y:S01]  /*1370*/  LOP3.LUT R4, R4, 0xfffffffc, RZ, 0xc0, !PT ;  /* 0xfffffffc04047812 */ /* 0x000fe200078ec0ff */
[----:B------:R-:W-:Y:S01]  /*1380*/  USEL UR40, UR40, URZ, !UP0 ;  /* 0x0000003f28287287 */ /* 0x000fe2000c000000 */
[----:B------:R-:W-:Y:S01]  /*1390*/  LEA.HI R5, R5, R88, RZ, 0x3 ;  /* 0x0000005805057211 */ /* 0x000fe200078f18ff */
[----:B------:R-:W-:Y:S01]  /*13a0*/  UISETP.EQ.U32.AND UP0, UPT, UR4, 0x1, !UP0 ;  /* 0x000000010400788c */ /* 0x000fe2000c702070 */
[C---:B------:R-:W-:Y:S01]  /*13b0*/  ISETP.NE.AND P0, PT, R0.reuse, RZ, PT ;  /* 0x000000ff0000720c */ /* 0x040fe20003f05270 */
[----:B------:R-:W-:Y:S01]  /*13c0*/  IMAD.IADD R4, R3, 0x1, -R4 ;  /* 0x0000000103047824 */ /* 0x000fe200078e0a04 */
[----:B------:R-:W-:Y:S01]  /*13d0*/  LOP3.LUT R5, R5, 0xfffffff8, RZ, 0xc0, !PT ;  /* 0xfffffff805057812 */ /* 0x000fe200078ec0ff */
[----:B------:R-:W-:Y:S01]  /*13e0*/  IMAD.SHL.U32 R0, R0, 0x8, RZ ;  /* 0x0000000800007824 */ /* 0x000fe200078e00ff */
[----:B------:R-:W-:Y:S01]  /*13f0*/  SHF.R.S32.HI R3, RZ, 0x5, R6 ;  /* 0x00000005ff037819 */ /* 0x000fe20000011406 */
[----:B------:R-:W-:Y:S01]  /*1400*/  UISETP.LT.AND UP1, UPT, UR49, 0x1, UPT ;  /* 0x000000013100788c */ /* 0x000fe2000bf21270 */
[----:B------:R-:W-:Y:S01]  /*1410*/  IMAD.SHL.U32 R90, R4, 0x2, RZ ;  /* 0x00000002045a7824 */ /* 0x000fe200078e00ff */
[----:B0-----:R-:W-:Y:S01]  /*1420*/  ULEA UR38, UR5, UR38, 0x18 ;  /* 0x0000002605267291 */ /* 0x001fe2000f8ec03f */
[----:B------:R-:W-:Y:S01]  /*1430*/  IMAD.IADD R88, R88, 0x1, -R5 ;  /* 0x0000000158587824 */ /* 0x000fe200078e0a05 */
[----:B------:R-:W-:Y:S01]  /*1440*/  LOP3.LUT R0, R0, 0x8, RZ, 0xc0, !PT ;  /* 0x0000000800007812 */ /* 0x000fe200078ec0ff */
[----:B------:R-:W-:Y:S01]  /*1450*/  ULDC UR39, c[0x0][0x658] ;  /* 0x0001960000277ab9 */ /* 0x000fe20000000800 */
[----:B------:R-:W-:Y:S01]  /*1460*/  UIADD3 UR4, UR38, 0x180, URZ ;  /* 0x0000018026047890 */ /* 0x000fe2000fffe03f */
[C-C-:B------:R-:W-:Y:S01]  /*1470*/  IMAD R95, R3.reuse, -0x10, -R88.reuse ;  /* 0xfffffff0035f7824 */ /* 0x140fe200078e0a58 */
[----:B------:R-:W-:Y:S01]  /*1480*/  UIADD3 UR5, UR38, 0x2180, URZ ;  /* 0x0000218026057890 */ /* 0x000fe2000fffe03f */
[--C-:B------:R-:W-:Y:S01]  /*1490*/  SHF.R.S32.HI R89, RZ, 0x1f, R88.reuse ;  /* 0x0000001fff597819 */ /* 0x100fe20000011458 */
[----:B------:R-:W-:Y:S01]  /*14a0*/  UIADD3 UR52, UR38, 0x50, URZ ;  /* 0x0000005026347890 */ /* 0x000fe2000fffe03f */
[----:B------:R-:W-:Y:S01]  /*14b0*/  SEL R97, RZ, 0x1, P0 ;  /* 0x00000001ff617807 */ /* 0x000fe20000000000 */
[----:B------:R-:W-:Y:S01]  /*14c0*/  USHF.R.U32.HI UR4, URZ, 0x4, UR4 ;  /* 0x000000043f047899 */ /* 0x000fe20008011604 */
[----:B-1----:R-:W-:Y:S01]  /*14d0*/  IMAD R92, R4, -0x2, R7 ;  /* 0xfffffffe045c7824 */ /* 0x002fe200078e0207 */
[----:B------:R-:W-:Y:S01]  /*14e0*/  USHF.R.U32.HI UR5, URZ, 0x4, UR5 ;  /* 0x000000043f057899 */ /* 0x000fe20008011605 */
[----:B------:R-:W-:Y:S01]  /*14f0*/  IMAD.WIDE R88, R3, 0x10, R88 ;  /* 0x0000001003587825 */ /* 0x000fe200078e0258 */
[----:B------:R-:W-:Y:S01]  /*1500*/  UMOV UR6, 0xffffffff ;  /* 0xffffffff00067882 */ /* 0x000fe20000000000 */
[----:B------:R-:W-:Y:S01]  /*1510*/  ULDC UR8, c[0x0][0x284] ;  /* 0x0000a10000087ab9 */ /* 0x000fe20000000800 */
[----:B------:R-:W-:Y:S01]  /*1520*/  USEL UR41, UR49, 0x1, UP1 ;  /* 0x0000000131297887 */ /* 0x000fe20008800000 */
[----:B------:R-:W-:Y:S01]  /*1530*/  LEA R93, R93, UR52, 0x3 ;  /* 0x000000345d5d7c11 */ /* 0x000fe2000f8e18ff */
[----:B------:R-:W-:Y:S01]  /*1540*/  USHF.L.U32 UR6, UR6, UR39, URZ ;  /* 0x0000002706067299 */ /* 0x000fe2000800063f */
[C---:B------:R-:W-:Y:S01]  /*1550*/  LOP3.LUT R98, R0.reuse, 0x8, RZ, 0x3c, !PT ;  /* 0x0000000800627812 */ /* 0x040fe200078e3cff */
[----:B------:R-:W-:Y:S01]  /*1560*/  ULOP3.LUT UR4, UR4, 0x3fff, URZ, 0xc0, !UPT ;  /* 0x00003fff04047892 */ /* 0x000fe2000f8ec03f */
[----:B------:R-:W-:Y:S01]  /*1570*/  LOP3.LUT R94, R0, 0x18, RZ, 0x3c, !PT ;  /* 0x00000018005e7812 */ /* 0x000fe200078e3cff */
[----:B------:R-:W-:Y:S01]  /*1580*/  ULOP3.LUT UR5, UR5, 0x3fff, URZ, 0xc0, !UPT ;  /* 0x00003fff05057892 */ /* 0x000fe2000f8ec03f */
[----:B------:R-:W-:Y:S01]  /*1590*/  SHF.R.S32.HI R91, RZ, 0x1f, R90 ;  /* 0x0000001fff5b7819 */ /* 0x000fe2000001145a */
[----:B------:R-:W-:Y:S01]  /*15a0*/  VIADD R95, R95, UR8 ;  /* 0x000000085f5f7c36 */ /* 0x000fe20008000000 */
[----:B------:R-:W-:Y:S01]  /*15b0*/  UMOV UR7, 0x1 ;  /* 0x0000000100077882 */ /* 0x000fe20000000000 */
[----:B------:R-:W-:-:S02]  /*15c0*/  USHF.L.U32 UR50, UR49, 0x1, URZ ;  /* 0x0000000131327899 */ /* 0x000fc4000800063f */
[----:B------:R-:W-:Y:S02]  /*15d0*/  USHF.L.U64.HI UR51, UR36, 0x1, UR47 ;  /* 0x0000000124337899 */ /* 0x000fe4000801022f */
[----:B------:R-:W-:Y:S02]  /*15e0*/  USHF.L.U32 UR39, UR7, UR39, URZ ;  /* 0x0000002707277299 */ /* 0x000fe4000800063f */
[----:B------:R-:W-:Y:S02]  /*15f0*/  UIADD3 UR41, -UR41, UR49, URZ ;  /* 0x0000003129297290 */ /* 0x000fe4000fffe13f */
[----:B------:R-:W-:Y:S02]  /*1600*/  ULOP3.LUT UR42, URZ, UR6, URZ, 0x33, !UPT ;  /* 0x000000063f2a7292 */ /* 0x000fe4000f8e333f */
[----:B------:R-:W-:Y:S02]  /*1610*/  USEL UR43, URZ, 0x1, !UP0 ;  /* 0x000000013f2b7887 */ /* 0x000fe4000c000000 */
[----:B------:R-:W-:-:S02]  /*1620*/  ULOP3.LUT UR44, UR4, 0x10000, URZ, 0xfc, !UPT ;  /* 0x00010000042c7892 */ /* 0x000fc4000f8efc3f */
[----:B------:R-:W-:-:S12]  /*1630*/  ULOP3.LUT UR45, UR5, 0x10000, URZ, 0xfc, !UPT ;  /* 0x00010000052d7892 */ /* 0x000fd8000f8efc3f */
.L_x_165:
[----:B------:R-:W-:-:S04]  /*1640*/  SHF.L.U32 R0, R97, 0x1f, RZ ;  /* 0x0000001f61007819 */ /* 0x000fc800000006ff */
[----:B------:R-:W0:Y:S02]  /*1650*/  SYNCS.PHASECHK.TRANS64.TRYWAIT P0, [R93+URZ+-0x8], R0 ;  /* 0xfffff8005d0075a7 */ /* 0x000e24000800017f */
[----:B01-34-:R-:W-:Y:S05]  /*1660*/  @!P0 BRA `(.L_x_14) ;  /* 0x0000005000808947 */ /* 0x01bfea0003800000 */
.L_x_187:
[----:B------:R-:W-:Y:S02]  /*1670*/  ULDC UR4, c[0x0][0x28c] ;  /* 0x0000a30000047ab9 */ /* 0x000fe40000000800 */
[----:B------:R-:W-:-:S13]  /*1680*/  ISETP.LT.AND P0, PT, RZ, UR4, PT ;  /* 0x00000004ff007c0c */ /* 0x000fda000bf01270 */
[----:B------:R-:W-:Y:S05]  /*1690*/  @P0 BRA `(.L_x_15) ;  /* 0x0000000000400947 */ /* 0x000fea0003800000 */
[----:B0-----:R-:W-:Y:S01]  /*16a0*/  MOV R0, 0x0 ;  /* 0x0000000000007802 */ /* 0x001fe20000000f00 */
[----:B------:R-:W-:Y:S01]  /*16b0*/  ULDC.64 UR4, c[0x4][0x68] ;  /* 0x01001a0000047ab9 */ /* 0x000fe20000000a00 */
[----:B------:R-:W-:Y:S01]  /*16c0*/  ULDC.64 UR6, c[0x4][0x8] ;  /* 0x0100020000067ab9 */ /* 0x000fe20000000a00 */
[----:B------:R-:W-:Y:S01]  /*16d0*/  IMAD.U32 R4, RZ, RZ, UR4 ;  /* 0x00000004ff047e24 */ /* 0x000fe2000f8e00ff */
[----:B------:R0:W1:Y:S01]  /*16e0*/  LDC.64 R14, c[0x4][R0] ;  /* 0x01000000000e7b82 */ /* 0x0000620000000a00 */
[----:B------:R-:W-:Y:S01]  /*16f0*/  IMAD.U32 R5, RZ, RZ, UR5 ;  /* 0x00000005ff057e24 */ /* 0x000fe2000f8e00ff */
[----:B------:R-:W-:Y:S01]  /*1700*/  ULDC.64 UR4, c[0x4][0x70] ;  /* 0x01001c0000047ab9 */ /* 0x000fe20000000a00 */
[----:B------:R-:W-:Y:S02]  /*1710*/  IMAD.U32 R10, RZ, RZ, UR6 ;  /* 0x00000006ff0a7e24 */ /* 0x000fe4000f8e00ff */
[----:B------:R-:W-:Y:S02]  /*1720*/  IMAD.U32 R6, RZ, RZ, UR4 ;  /* 0x00000004ff067e24 */ /* 0x000fe4000f8e00ff */
[----:B------:R-:W-:-:S02]  /*1730*/  IMAD.U32 R7, RZ, RZ, UR5 ;  /* 0x00000005ff077e24 */ /* 0x000fc4000f8e00ff */
[----:B------:R-:W-:Y:S02]  /*1740*/  IMAD.U32 R11, RZ, RZ, UR7 ;  /* 0x00000007ff0b7e24 */ /* 0x000fe4000f8e00ff */
[----:B------:R-:W-:Y:S02]  /*1750*/  IMAD.MOV.U32 R8, RZ, RZ, 0x1e1 ;  /* 0x000001e1ff087424 */ /* 0x000fe400078e00ff */
[----:B------:R-:W-:Y:S02]  /*1760*/  IMAD.MOV.U32 R12, RZ, RZ, 0x1 ;  /* 0x00000001ff0c7424 */ /* 0x000fe400078e00ff */
[----:B0-----:R-:W-:-:S07]  /*1770*/  IMAD.MOV.U32 R13, RZ, RZ, RZ ;  /* 0x000000ffff0d7224 */ /* 0x001fce00078e00ff */
[----:B------:R-:W-:-:S07]  /*1780*/  LEPC R20, `(.L_x_15) ;  /* 0x000000001014794e */ /* 0x000fce0000000000 */
[----:B-1---5:R-:W-:Y:S05]  /*1790*/  CALL.ABS.NOINC R14 ;  /* 0x000000000e007343 */ /* 0x022fea0003c00000 */
.L_x_15:
[----:B------:R-:W-:-:S06]  /*17a0*/  ULOP3.LUT UR4, UR46, 0x1, URZ, 0xfc, !UPT ;  /* 0x000000012e047892 */ /* 0x000fcc000f8efc3f */
[----:B0-----:R-:W-:-:S05]  /*17b0*/  IMAD.U32 R0, RZ, RZ, UR4 ;  /* 0x00000004ff007e24 */ /* 0x001fca000f8e00ff */
[----:B------:R-:W-:-:S13]  /*17c0*/  ISETP.NE.AND P0, PT, R0, 0x3, PT ;  /* 0x000000030000780c */ /* 0x000fda0003f05270 */
[----:B------:R-:W-:Y:S05]  /*17d0*/  @!P0 BRA `(.L_x_16) ;  /* 0x0000000000048947 */ /* 0x000fea0003800000 */
[----:B------:R-:W-:Y:S01]  /*17e0*/  BPT.TRAP 0x1 ;  /* 0x000000040000795c */ /* 0x000fe20000300000 */
.L_x_16:
[----:B------:R-:W-:Y:S02]  /*17f0*/  IMAD.U32 R3, RZ, RZ, UR40 ;  /* 0x00000028ff037e24 */ /* 0x000fe4000f8e00ff */
[----:B------:R-:W-:-:S03]  /*1800*/  IMAD.U32 R0, RZ, RZ, UR43 ;  /* 0x0000002bff007e24 */ /* 0x000fc6000f8e00ff */
[----:B------:R-:W-:Y:S02]  /*1810*/  LEA R3, R3, UR38, 0x3 ;  /* 0x0000002603037c11 */ /* 0x000fe4000f8e18ff */
[----:B------:R-:W-:-:S04]  /*1820*/  SHF.L.U32 R0, R0, 0x1f, RZ ;  /* 0x0000001f00007819 */ /* 0x000fc800000006ff */
[----:B------:R0:W1:Y:S01]  /*1830*/  SYNCS.PHASECHK.TRANS64.TRYWAIT P1, [R3+URZ], R0 ;  /* 0x00000000030075a7 */ /* 0x000062000802017f */
[----:B------:R-:W-:Y:S05]  /*1840*/  @!P0 BRA `(.L_x_17) ;  /* 0x0000000000048947 */ /* 0x000fea0003800000 */
[----:B------:R-:W-:Y:S01]  /*1850*/  BPT.TRAP 0x1 ;  /* 0x000000040000795c */ /* 0x000fe20000300000 */
.L_x_17:
[----:B-1----:R-:W-:Y:S05]  /*1860*/  @P1 BRA `(.L_x_18) ;  /* 0x0000000000081947 */ /* 0x002fea0003800000 */
[----:B------:R-:W1:Y:S02]  /*1870*/  SYNCS.PHASECHK.TRANS64.TRYWAIT P1, [R3+URZ], R0 ;  /* 0x00000000030075a7 */ /* 0x000e64000802017f */
[----:B-1----:R-:W-:Y:S05]  /*1880*/  @!P1 BRA `(.L_x_19) ;  /* 0x00000050000c9947 */ /* 0x002fea0003800000 */
.L_x_18:
[----:B------:R-:W-:Y:S05]  /*1890*/  WARPSYNC.ALL ;  /* 0x0000000000007948 */ /* 0x000fea0003800000 */
[----:B------:R-:W-:Y:S01]  /*18a0*/  ULEA UR4, UR40, UR44, 0x7 ;  /* 0x0000002c28047291 */ /* 0x000fe2000f8e383f */
[----:B------:R-:W-:Y:S01]  /*18b0*/  WARPGROUP.ARRIVE ;  /* 0x00000000000079c5 */ /* 0x000fe20000000000 */
[----:B------:R-:W-:Y:S01]  /*18c0*/  ULEA UR6, UR40, UR45, 0x8 ;  /* 0x0000002d28067291 */ /* 0x000fe2000f8e403f */
[----:B01----:R-:W-:Y:S01]  /*18d0*/  IMAD.U32 R0, RZ, RZ, UR41 ;  /* 0x00000029ff007e24 */ /* 0x003fe2000f8e00ff */
[----:B------:R-:W-:Y:S01]  /*18e0*/  UMOV UR5, 0xc0000010 ;  /* 0xc000001000057882 */ /* 0x000fe20000000000 */
[----:B------:R-:W-:-:S03]  /*18f0*/  UMOV UR7, 0xc0000010 ;  /* 0xc000001000077882 */ /* 0x000fc60000000000 */
[----:B------:R-:W-:-:S03]  /*1900*/  ISETP.GE.AND P1, PT, R0, 0x1, PT ;  /* 0x000000010000780c */ /* 0x000fc60003f26270 */
[----:B------:R-:W-:Y:S03]  /*1910*/  IGMMA.64x128x32.S8.S8 R24, gdesc[UR4], RZ, !UPT, gsb0 ;  /* 0x03600000041879f1 */ /* 0x000fe6000c0410ff */
[----:B------:R-:W-:-:S07]  /*1920*/  WARPGROUP.DEPBAR.LE gsb0, 0x0 ;  /* 0x00008000000079c5 */ /* 0x000fce0000010000 */
[----:B------:R-:W-:Y:S05]  /*1930*/  @!P1 BRA `(.L_x_20) ;  /* 0x0000000000b89947 */ /* 0x000fea0003800000 */
[----:B------:R-:W-:Y:S01]  /*1940*/  UIADD3 UR4, UR40, 0x1, URZ ;  /* 0x0000000128047890 */ /* 0x000fe2000fffe03f */
[----:B------:R-:W-:Y:S01]  /*1950*/  IMAD.U32 R0, RZ, RZ, UR41 ;  /* 0x00000029ff007e24 */ /* 0x000fe2000f8e00ff */
[----:B------:R-:W-:Y:S02]  /*1960*/  UMOV UR9, UR40 ;  /* 0x0000002800097c82 */ /* 0x000fe40008000000 */
[----:B------:R-:W-:-:S04]  /*1970*/  UISETP.NE.AND UP0, UPT, UR4, 0x4, UPT ;  /* 0x000000040400788c */ /* 0x000fc8000bf05270 */
[----:B------:R-:W-:Y:S02]  /*1980*/  USEL UR5, URZ, 0x1, UP0 ;  /* 0x000000013f057887 */ /* 0x000fe40008000000 */
[----:B------:R-:W-:Y:S02]  /*1990*/  USEL UR8, UR4, URZ, UP0 ;  /* 0x0000003f04087287 */ /* 0x000fe40008000000 */
[----:B------:R-:W-:-:S06]  /*19a0*/  ULOP3.LUT UR5, UR43, UR5, URZ, 0x3c, !UPT ;  /* 0x000000052b057292 */ /* 0x000fcc000f8e3c3f */
[----:B------:R-:W-:-:S07]  /*19b0*/  IMAD.U32 R5, RZ, RZ, UR5 ;  /* 0x00000005ff057e24 */ /* 0x000fce000f8e00ff */
.L_x_27:
[----:B01----:R-:W-:Y:S05]  /*19c0*/  @!P0 BRA `(.L_x_21) ;  /* 0x0000000000048947 */ /* 0x003fea0003800000 */
[----:B------:R-:W-:Y:S01]  /*19d0*/  BPT.TRAP 0x1 ;  /* 0x000000040000795c */ /* 0x000fe20000300000 */
.L_x_21:
[----:B------:R-:W-:Y:S01]  /*19e0*/  ULEA UR4, UR8, UR38, 0x3 ;  /* 0x0000002608047291 */ /* 0x000fe2000f8e183f */
[----:B------:R-:W-:-:S08]  /*19f0*/  SHF.L.U32 R3, R5, 0x1f, RZ ;  /* 0x0000001f05037819 */ /* 0x000fd000000006ff */
[----:B------:R0:W1:Y:S01]  /*1a00*/  SYNCS.PHASECHK.TRANS64.TRYWAIT P1, [UR4], R3 ;  /* 0x00000003ff0075a7 */ /* 0x0000620008020144 */
[----:B------:R-:W-:Y:S05]  /*1a10*/  @!P0 BRA `(.L_x_22) ;  /* 0x0000000000048947 */ /* 0x000fea0003800000 */
[----:B------:R-:W-:Y:S01]  /*1a20*/  BPT.TRAP 0x1 ;  /* 0x000000040000795c */ /* 0x000fe20000300000 */
.L_x_22:
[----:B-1----:R-:W-:Y:S05]  /*1a30*/  @P1 BRA `(.L_x_23) ;  /* 0x0000000000081947 */ /* 0x002fea0003800000 */
[----:B------:R-:W1:Y:S02]  /*1a40*/  SYNCS.PHASECHK.TRANS64.TRYWAIT P1, [UR4], R3 ;  /* 0x00000003ff0075a7 */ /* 0x000e640008020144 */
[----:B-1----:R-:W-:Y:S05]  /*1a50*/  @!P1 BRA `(.L_x_24) ;  /* 0x0000004c00ac9947 */ /* 0x002fea0003800000 */
.L_x_23:
[----:B------:R-:W-:Y:S01]  /*1a60*/  ULEA UR4, UR8, UR44, 0x7 ;  /* 0x0000002c08047291 */ /* 0x000fe2000f8e383f */
[----:B------:R-:W-:Y:S01]  /*1a70*/  WARPGROUP.ARRIVE ;  /* 0x00000000000079c5 */ /* 0x000fe20000000000 */
[----:B------:R-:W-:Y:S01]  /*1a80*/  ULEA UR6, UR8, UR45, 0x8 ;  /* 0x0000002d08067291 */ /* 0x000fe2000f8e403f */
[----:B------:R-:W-:Y:S01]  /*1a90*/  UMOV UR5, 0xc0000010 ;  /* 0xc000001000057882 */ /* 0x000fe20000000000 */
[----:B------:R-:W-:-:S07]  /*1aa0*/  UMOV UR7, 0xc0000010 ;  /* 0xc000001000077882 */ /* 0x000fce0000000000 */
[----:B------:R-:W-:Y:S03]  /*1ab0*/  IGMMA.64x128x32.S8.S8 R24, gdesc[UR4], R24, gsb0 ;  /* 0x03600000041879f1 */ /* 0x000fe60008041018 */
[----:B------:R-:W-:Y:S02]  /*1ac0*/  WARPGROUP.DEPBAR.LE gsb0, 0x0 ;  /* 0x00008000000079c5 */ /* 0x000fe40000010000 */
[----:B------:R-:W-:Y:S05]  /*1ad0*/  @!P0 BRA `(.L_x_25) ;  /* 0x0000000000048947 */ /* 0x000fea0003800000 */
[----:B------:R-:W-:Y:S01]  /*1ae0*/  BPT.TRAP 0x1 ;  /* 0x000000040000795c */ /* 0x000fe20000300000 */
.L_x_25:
[----:B------:R-:W-:Y:S02]  /*1af0*/  UISETP.GT.U32.AND UP0, UPT, UR46, 0x1, UPT ;  /* 0x000000012e00788c */ /* 0x000fe4000bf04070 */
[----:B------:R-:W-:-:S04]  /*1b00*/  ULEA UR4, UR9, UR38, 0x3 ;  /* 0x0000002609047291 */ /* 0x000fc8000f8e183f */
[----:B------:R-:W-:Y:S01]  /*1b10*/  UIADD3 UR4, UR4, 0x20, URZ ;  /* 0x0000002004047890 */ /* 0x000fe2000fffe03f */
[----:B------:R-:W-:-:S03]  /*1b20*/  PLOP3.LUT P1, PT, PT, PT, UP0, 0x80, 0x0 ;  /* 0x000000000000781c */ /* 0x000fc60003f2f008 */
[----:B------:R-:W-:-:S09]  /*1b30*/  UPRMT UR4, URZ, 0x654, UR4 ;  /* 0x000006543f047896 */ /* 0x000fd20008000004 */
[----:B------:R-:W-:Y:S01]  /*1b40*/  SYNCS.ARRIVE.TRANS64.RED.A1T0 RZ, [UR4], RZ ;  /* 0x000000ffffff79a7 */ /* 0x000fe20008100404 */
[----:B------:R-:W-:Y:S05]  /*1b50*/  @P1 BRA `(.L_x_26) ;  /* 0x0000000000041947 */ /* 0x000fea0003800000 */
[----:B------:R-:W-:Y:S01]  /*1b60*/  BPT.TRAP 0x1 ;  /* 0x000000040000795c */ /* 0x000fe20000300000 */
.L_x_26:
[----:B------:R-:W-:Y:S01]  /*1b70*/  UIADD3 UR8, UR8, 0x1, URZ ;  /* 0x0000000108087890 */ /* 0x000fe2000fffe03f */
[C---:B------:R-:W-:Y:S01]  /*1b80*/  ISETP.GT.AND P1, PT, R0.reuse, 0x1, PT ;  /* 0x000000010000780c */ /* 0x040fe20003f24270 */
[----:B------:R-:W-:Y:S01]  /*1b90*/  UIADD3 UR9, UR9, 0x1, URZ ;  /* 0x0000000109097890 */ /* 0x000fe2000fffe03f */
[----:B------:R-:W-:Y:S01]  /*1ba0*/  VIADD R0, R0, 0xffffffff ;  /* 0xffffffff00007836 */ /* 0x000fe20000000000 */
[----:B------:R-:W-:Y:S02]  /*1bb0*/  UISETP.NE.AND UP0, UPT, UR8, 0x4, UPT ;  /* 0x000000040800788c */ /* 0x000fe4000bf05270 */
[----:B------:R-:W-:Y:S02]  /*1bc0*/  UISETP.NE.AND UP1, UPT, UR9, 0x4, UPT ;  /* 0x000000040900788c */ /* 0x000fe4000bf25270 */
[----:B------:R-:W-:Y:S02]  /*1bd0*/  USEL UR4, URZ, 0x1, UP0 ;  /* 0x000000013f047887 */ /* 0x000fe40008000000 */
[----:B------:R-:W-:-:S02]  /*1be0*/  USEL UR8, UR8, URZ, UP0 ;  /* 0x0000003f08087287 */ /* 0x000fc40008000000 */
[----:B------:R-:W-:Y:S02]  /*1bf0*/  USEL UR9, UR9, URZ, UP1 ;  /* 0x0000003f09097287 */ /* 0x000fe40008800000 */
[----:B------:R-:W-:Y:S01]  /*1c00*/  LOP3.LUT R5, R5, UR4, RZ, 0x3c, !PT ;  /* 0x0000000405057c12 */ /* 0x000fe2000f8e3cff */
[----:B------:R-:W-:Y:S09]  /*1c10*/  @P1 BRA `(.L_x_27) ;  /* 0xfffffffc00681947 */ /* 0x000ff2000383ffff */
.L_x_20:
[----:B------:R-:W2:Y:S01]  /*1c20*/  LDC R0, c[0x0][0x28c] ;  /* 0x0000a300ff007b82 */ /* 0x000ea20000000800 */
[----:B------:R3:W-:Y:S01]  /*1c30*/  SYNCS.ARRIVE.TRANS64.A1T0 RZ, [R98+UR52], RZ ;  /* 0x000000ff62ff79a7 */ /* 0x0007e20008100034 */
[----:B--2---:R-:W-:-:S13]  /*1c40*/  ISETP.GE.AND P1, PT, R0, 0x1, PT ;  /* 0x000000010000780c */ /* 0x004fda0003f26270 */
[----:B---3--:R-:W-:Y:S05]  /*1c50*/  @!P1 BRA `(.L_x_28) ;  /* 0x0000000000309947 */ /* 0x008fea0003800000 */
[----:B------:R-:W-:Y:S05]  /*1c60*/  @!P0 BRA `(.L_x_29) ;  /* 0x0000000000048947 */ /* 0x000fea0003800000 */
[----:B------:R-:W-:Y:S01]  /*1c70*/  BPT.TRAP 0x1 ;  /* 0x000000040000795c */ /* 0x000fe20000300000 */
.L_x_29:
[----:B------:R-:W-:Y:S02]  /*1c80*/  UIADD3 UR4, UR41, UR40, URZ ;  /* 0x0000002829047290 */ /* 0x000fe4000fffe03f */
[----:B------:R-:W-:Y:S02]  /*1c90*/  UISETP.GT.U32.AND UP0, UPT, UR46, 0x1, UPT ;  /* 0x000000012e00788c */ /* 0x000fe4000bf04070 */
[----:B------:R-:W-:-:S04]  /*1ca0*/  USHF.L.U32 UR4, UR4, 0x3, URZ ;  /* 0x0000000304047899 */ /* 0x000fc8000800063f */
[----:B------:R-:W-:Y:S01]  /*1cb0*/  ULOP3.LUT UR4, UR4, 0x18, URZ, 0xc0, !UPT ;  /* 0x0000001804047892 */ /* 0x000fe2000f8ec03f */
[----:B------:R-:W-:-:S03]  /*1cc0*/  PLOP3.LUT P0, PT, PT, PT, UP0, 0x80, 0x0 ;  /* 0x000000000000781c */ /* 0x000fc60003f0f008 */
[----:B------:R-:W-:-:S04]  /*1cd0*/  UIADD3 UR4, UR38, 0x20, UR4 ;  /* 0x0000002026047890 */ /* 0x000fc8000fffe004 */
[----:B------:R-:W-:-:S09]  /*1ce0*/  UPRMT UR4, URZ, 0x654, UR4 ;  /* 0x000006543f047896 */ /* 0x000fd20008000004 */
[----:B------:R-:W-:Y:S01]  /*1cf0*/  SYNCS.ARRIVE.TRANS64.RED.A1T0 RZ, [UR4], RZ ;  /* 0x000000ffffff79a7 */ /* 0x000fe20008100404 */
[----:B------:R-:W-:Y:S05]  /*1d00*/  @P0 BRA `(.L_x_28) ;  /* 0x0000000000040947 */ /* 0x000fea0003800000 */
[----:B------:R-:W-:Y:S01]  /*1d10*/  BPT.TRAP 0x1 ;  /* 0x000000040000795c */ /* 0x000fe20000300000 */
.L_x_28:
[----:B------:R-:W-:Y:S01]  /*1d20*/  SHF.L.U32 R0, R97, 0x1f, RZ ;  /* 0x0000001f61007819 */ /* 0x000fe200000006ff */
[----:B------:R-:W-:Y:S01]  /*1d30*/  UIADD3 UR40, UR50, UR40, URZ ;  /* 0x0000002832287290 */ /* 0x000fe2000fffe03f */
[----:B------:R-:W-:Y:S01]  /*1d40*/  IMAD.SHL.U32 R11, R18, 0x80, RZ ;  /* 0x00000080120b7824 */ /* 0x000fe200078e00ff */
[----:B------:R-:W-:Y:S01]  /*1d50*/  SHF.R.S32.HI R10, RZ, 0x1f, R2 ;  /* 0x0000001fff0a7819 */ /* 0x000fe20000011402 */
[----:B------:R-:W2:Y:S01]  /*1d60*/  SYNCS.PHASECHK.TRANS64.TRYWAIT P0, [R93+URZ+0x8], R0 ;  /* 0x000008005d0075a7 */ /* 0x000ea2000800017f */
[----:B------:R-:W-:Y:S02]  /*1d70*/  USHF.R.U32.HI UR4, URZ, 0x2, UR40 ;  /* 0x000000023f047899 */ /* 0x000fe40008011628 */
[----:B------:R-:W-:Y:S02]  /*1d80*/  UISETP.GT.U32.AND UP0, UPT, UR40, 0x3, UPT ;  /* 0x000000032800788c */ /* 0x000fe4000bf04070 */
[----:B------:R-:W-:Y:S02]  /*1d90*/  ULOP3.LUT UR4, UR4, 0x1, URZ, 0xc0, !UPT ;  /* 0x0000000104047892 */ /* 0x000fe4000f8ec03f */
[----:B------:R-:W-:-:S02]  /*1da0*/  UISETP.LT.U32.AND UP0, UPT, UR50, 0x4, UP0 ;  /* 0x000000043200788c */ /* 0x000fc40008701070 */
[----:B------:R-:W-:Y:S02]  /*1db0*/  UISETP.NE.U32.AND UP1, UPT, UR4, 0x1, UPT ;  /* 0x000000010400788c */ /* 0x000fe4000bf25070 */
[----:B------:R-:W-:Y:S02]  /*1dc0*/  USEL UR5, URZ, 0x1, !UP0 ;  /* 0x000000013f057887 */ /* 0x000fe4000c000000 */
[----:B------:R-:W-:Y:S02]  /*1dd0*/  UISETP.GT.U32.AND UP1, UPT, UR50, 0x3, !UP1 ;  /* 0x000000033200788c */ /* 0x000fe4000cf24070 */
[----:B------:R-:W-:Y:S02]  /*1de0*/  ULOP3.LUT UR40, UR40, 0x3, URZ, 0xc0, !UPT ;  /* 0x0000000328287892 */ /* 0x000fe4000f8ec03f */
[----:B------:R-:W-:-:S04]  /*1df0*/  USEL UR4, URZ, 0x1, !UP1 ;  /* 0x000000013f047887 */ /* 0x000fc8000c800000 */
[----:B------:R-:W-:Y:S01]  /*1e00*/  ULOP3.LUT UR43, UR4, UR43, UR5, 0x96, !UPT ;  /* 0x0000002b042b7292 */ /* 0x000fe2000f8e9605 */
[----:B--2---:R-:W-:Y:S11]  /*1e10*/  @!P0 BRA `(.L_x_30) ;  /* 0x0000004800d48947 */ /* 0x004ff60003800000 */
.L_x_188:
[----:B--2---:R-:W-:Y:S01]  /*1e20*/  IMAD.SHL.U32 R0, R19, 0x40, RZ ;  /* 0x0000004013007824 */ /* 0x004fe200078e00ff */
[----:B------:R-:W-:Y:S01]  /*1e30*/  ULDC UR6, c[0x0][0x284] ;  /* 0x0000a10000067ab9 */ /* 0x000fe20000000800 */
[----:B------:R-:W-:Y:S01]  /*1e40*/  ULDC.64 UR4, c[0x0][0x5d0] ;  /* 0x0001740000047ab9 */ /* 0x000fe20000000a00 */
[----:B------:R-:W-:Y:S01]  /*1e50*/  SHF.R.S32.HI R15, RZ, 0x1f, R11 ;  /* 0x0000001fff0f7819 */ /* 0x000fe2000001140b */
[----:B01----:R-:W-:Y:S01]  /*1e60*/  IMAD R3, R10, UR4, RZ ;  /* 0x000000040a037c24 */ /* 0x003fe2000f8e02ff */
[----:B------:R-:W-:Y:S01]  /*1e70*/  ISETP.GE.AND P0, PT, R0, UR6, PT ;  /* 0x0000000600007c0c */ /* 0x000fe2000bf06270 */
[C---:B------:R-:W-:Y:S01]  /*1e80*/  IMAD.WIDE.U32 R4, R2.reuse, UR4, R90 ;  /* 0x0000000402047c25 */ /* 0x040fe2000f8e005a */
[----:B------:R-:W-:Y:S02]  /*1e90*/  ULDC UR4, c[0x0][0x288] ;  /* 0x0000a20000047ab9 */ /* 0x000fe40000000800 */
[C---:B------:R-:W-:Y:S01]  /*1ea0*/  ISETP.GE.OR P0, PT, R11.reuse, UR4, P0 ;  /* 0x000000040b007c0c */ /* 0x040fe20008706670 */
[----:B------:R-:W-:Y:S01]  /*1eb0*/  IMAD R3, R2, UR5, R3 ;  /* 0x0000000502037c24 */ /* 0x000fe2000f8e0203 */
[----:B------:R-:W-:-:S04]  /*1ec0*/  IADD3 R4, P1, R11, R4, RZ ;  /* 0x000000040b047210 */ /* 0x000fc80007f3e0ff */
[----:B------:R-:W-:-:S07]  /*1ed0*/  IADD3.X R5, R15, R5, R3, P1, !PT ;  /* 0x000000050f057210 */ /* 0x000fce0000ffe403 */
[----:B------:R-:W-:Y:S05]  /*1ee0*/  @P0 BRA `(.L_x_31) ;  /* 0x0000003000ac0947 */ /* 0x000fea0003800000 */
[----:B------:R-:W0:Y:S01]  /*1ef0*/  LDC.64 R8, c[0x0][0x5c8] ;  /* 0x00017200ff087b82 */ /* 0x000e220000000a00 */
[----:B------:R-:W-:Y:S01]  /*1f00*/  IMAD.WIDE R12, R19, 0x40, R88 ;  /* 0x00000040130c7825 */ /* 0x000fe200078e0258 */
[----:B------:R-:W-:Y:S01]  /*1f10*/  ULDC.64 UR4, c[0x0][0x5c0] ;  /* 0x0001700000047ab9 */ /* 0x000fe20000000a00 */
[----:B------:R-:W-:Y:S02]  /*1f20*/  BSSY B0, `(.L_x_31) ;  /* 0x0000327000007945 */ /* 0x000fe40003800000 */
[----:B------:R-:W-:Y:S02]  /*1f30*/  IMAD.IADD R18, R95, 0x1, -R0 ;  /* 0x000000015f127824 */ /* 0x000fe400078e0a00 */
[----:B------:R-:W-:Y:S02]  /*1f40*/  IMAD.IADD R14, R92, 0x1, -R11 ;  /* 0x000000015c0e7824 */ /* 0x000fe400078e0a0b */
[-C--:B0-----:R-:W-:Y:S02]  /*1f50*/  IMAD R3, R13, R8.reuse, RZ ;  /* 0x000000080d037224 */ /* 0x081fe400078e02ff */
[----:B------:R-:W-:-:S04]  /*1f60*/  IMAD.WIDE.U32 R4, R12, R8, R4 ;  /* 0x000000080c047225 */ /* 0x000fc800078e0004 */
[----:B------:R-:W-:Y:S01]  /*1f70*/  IMAD R3, R12, R9, R3 ;  /* 0x000000090c037224 */ /* 0x000fe200078e0203 */
[----:B------:R-:W-:-:S03]  /*1f80*/  IADD3 R4, P0, R4, UR4, RZ ;  /* 0x0000000404047c10 */ /* 0x000fc6000ff1e0ff */
[----:B------:R-:W-:Y:S01]  /*1f90*/  IMAD.IADD R3, R5, 0x1, R3 ;  /* 0x0000000105037824 */ /* 0x000fe200078e0203 */
[----:B------:R-:W-:-:S04]  /*1fa0*/  LEA R6, P1, R8, R4, 0x3 ;  /* 0x0000000408067211 */ /* 0x000fc800078218ff */
[----:B------:R-:W-:Y:S02]  /*1fb0*/  IADD3.X R5, R3, UR5, RZ, P0, !PT ;  /* 0x0000000503057c10 */ /* 0x000fe400087fe4ff */
[----:B-----5:R-:W-:Y:S02]  /*1fc0*/  ISETP.NE.AND P0, PT, R23, RZ, PT ;  /* 0x000000ff1700720c */ /* 0x020fe40003f05270 */
[----:B------:R-:W-:-:S11]  /*1fd0*/  LEA.HI.X R7, R8, R5, R9, 0x3, P1 ;  /* 0x0000000508077211 */ /* 0x000fd600008f1c09 */
[----:B------:R-:W-:Y:S05]  /*1fe0*/  @!P0 BRA `(.L_x_32) ;  /* 0x0000002400608947 */ /* 0x000fea0003800000 */
[----:B------:R-:W0:Y:S01]  /*1ff0*/  LDC.64 R20, c[0x0][0x5b0] ;  /* 0x00016c00ff147b82 */ /* 0x000e220000000a00 */
[----:B------:R-:W-:Y:S01]  /*2000*/  ULDC.64 UR4, c[0x0][0x5b8] ;  /* 0x00016e0000047ab9 */ /* 0x000fe20000000a00 */
[----:B------:R-:W-:Y:S01]  /*2010*/  ISETP.GE.AND P1, PT, R18, 0x1, PT ;  /* 0x000000011200780c */ /* 0x000fe20003f26270 */
[----:B------:R-:W-:Y:S01]  /*2020*/  IMAD.WIDE.U32 R8, R2, UR4, R90 ;  /* 0x0000000402087c25 */ /* 0x000fe2000f8e005a */
[----:B------:R-:W-:Y:S02]  /*2030*/  BSSY B1, `(.L_x_33) ;  /* 0x000000e000017945 */ /* 0x000fe40003800000 */
[----:B------:R-:W-:Y:S01]  /*2040*/  ISETP.LT.OR P2, PT, R14, 0x1, !P1 ;  /* 0x000000010e00780c */ /* 0x000fe20004f41670 */
[----:B------:R-:W-:Y:S01]  /*2050*/  IMAD R3, R10, UR4, RZ ;  /* 0x000000040a037c24 */ /* 0x000fe2000f8e02ff */
[----:B------:R-:W1:Y:S01]  /*2060*/  LDC.64 R100, c[0x0][0x5a8] ;  /* 0x00016a00ff647b82 */ /* 0x000e620000000a00 */
[----:B------:R-:W-:Y:S02]  /*2070*/  IADD3 R10, P0, R11, R8, RZ ;  /* 0x000000080b0a7210 */ /* 0x000fe40007f1e0ff */
[----:B------:R-:W-:-:S05]  /*2080*/  IMAD R3, R2, UR5, R3 ;  /* 0x0000000502037c24 */ /* 0x000fca000f8e0203 */
[----:B------:R-:W-:Y:S01]  /*2090*/  IADD3.X R11, R15, R9, R3, P0, !PT ;  /* 0x000000090f0b7210 */ /* 0x000fe200007fe403 */
[-C--:B0-----:R-:W-:Y:S02]  /*20a0*/  IMAD R0, R13, R20.reuse, RZ ;  /* 0x000000140d007224 */ /* 0x081fe400078e02ff */
[----:B------:R-:W-:-:S04]  /*20b0*/  IMAD.WIDE.U32 R2, R12, R20, R10 ;  /* 0x000000140c027225 */ /* 0x000fc800078e000a */
[----:B------:R-:W-:Y:S01]  /*20c0*/  IMAD R19, R12, R21, R0 ;  /* 0x000000150c137224 */ /* 0x000fe200078e0200 */
[----:B-1----:R-:W-:-:S04]  /*20d0*/  IADD3 R2, P0, R2, R100, RZ ;  /* 0x0000006402027210 */ /* 0x002fc80007f1e0ff */
[----:B------:R-:W-:Y:S01]  /*20e0*/  IADD3.X R3, R101, R3, R19, P0, !PT ;  /* 0x0000000365037210 */ /* 0x000fe200007fe413 */
[----:B------:R-:W-:Y:S08]  /*20f0*/  @P2 BRA `(.L_x_34) ;  /* 0x0000000000042947 */ /* 0x000ff00003800000 */
[----:B------:R0:W5:Y:S02]  /*2100*/  LDG.E.U8 R96, desc[UR54][R2.64] ;  /* 0x0000003602607981 */ /* 0x000164000c1e1100 */
.L_x_34:
[----:B------:R-:W-:Y:S05]  /*2110*/  BSYNC B1 ;  /* 0x0000000000017941 */ /* 0x000fea0003800000 */
.L_x_33:
[----:B-----5:R-:W-:Y:S01]  /*2120*/  LOP3.LUT R0, R96, 0xffff, RZ, 0xc0, !PT ;  /* 0x0000ffff60007812 */ /* 0x020fe200078ec0ff */
[----:B------:R-:W-:Y:S01]  /*2130*/  IMAD.SHL.U32 R8, R20, 0x8, RZ ;  /* 0x0000000814087824 */ /* 0x000fe200078e00ff */
[----:B------:R-:W-:Y:S01]  /*2140*/  ISETP.LT.OR P5, PT, R14, 0x2, !P1 ;  /* 0x000000020e00780c */ /* 0x000fe20004fa1670 */
[----:B------:R-:W-:Y:S01]  /*2150*/  BSSY B1, `(.L_x_35) ;  /* 0x000000e000017945 */ /* 0x000fe20003800000 */
[----:B------:R-:W-:Y:S02]  /*2160*/  PRMT R0, R0, 0x8880, RZ ;  /* 0x0000888000007816 */ /* 0x000fe400000000ff */
[----:B------:R-:W-:Y:S02]  /*2170*/  SHF.L.U64.HI R9, R20, 0x3, R21 ;  /* 0x0000000314097819 */ /* 0x000fe40000010215 */
[----:B------:R-:W-:Y:S01]  /*2180*/  ISETP.GE.AND P0, PT, R18, 0x9, PT ;  /* 0x000000091200780c */ /* 0x000fe20003f06270 */
[----:B------:R-:W-:Y:S02]  /*2190*/  IMAD R13, R0, R23, RZ ;  /* 0x00000017000d7224 */ /* 0x000fe400078e02ff */
[----:B------:R-:W-:-:S04]  /*21a0*/  IMAD.WIDE.U32 R8, R12, R20, R8 ;  /* 0x000000140c087225 */ /* 0x000fc800078e0008 */
[----:B------:R-:W-:Y:S01]  /*21b0*/  @!P2 IMAD R15, R24, R22, R13 ;  /* 0x00000016180fa224 */ /* 0x000fe200078e020d */
[----:B------:R-:W-:Y:S01]  /*21c0*/  IADD3 R8, P3, P4, R10, R100, R8 ;  /* 0x000000640a087210 */ /* 0x000fe20007c7e008 */
[----:B------:R-:W-:-:S03]  /*21d0*/  IMAD.IADD R12, R19, 0x1, R9 ;  /* 0x00000001130c7824 */ /* 0x000fc600078e0209 */
[----:B------:R1:W-:Y:S01]  /*21e0*/  @!P2 STG.E.U8 desc[UR54][R4.64], R15 ;  /* 0x0000000f0400a986 */ /* 0x0003e2000c101136 */
[----:B------:R-:W-:Y:S08]  /*21f0*/  @P5 BRA `(.L_x_36) ;  /* 0x00000000000c5947 */ /* 0x000ff00003800000 */
[----:B------:R-:W2:Y:S02]  /*2200*/  LDG.E.U8 R96, desc[UR54][R2.64+0x1] ;  /* 0x0000013602607981 */ /* 0x000ea4000c1e1100 */
[----:B--2---:R-:W-:-:S05]  /*2210*/  PRMT R0, R96, 0x8880, RZ ;  /* 0x0000888060007816 */ /* 0x004fca00000000ff */
[----:B------:R-:W-:-:S07]  /*2220*/  IMAD R13, R0, R23, RZ ;  /* 0x00000017000d7224 */ /* 0x000fce00078e02ff */
.L_x_36:
[----:B------:R-:W-:Y:S05]  /*2230*/  BSYNC B1 ;  /* 0x0000000000017941 */ /* 0x000fea0003800000 */
.L_x_35:
[C---:B------:R-:W-:Y:S01]  /*2240*/  ISETP.LT.OR P2, PT, R14.reuse, 0x1, !P0 ;  /* 0x000000010e00780c */ /* 0x040fe20004741670 */
[----:B------:R-:W-:Y:S01]  /*2250*/  @!P5 IMAD R25, R25, R22, R13 ;  /* 0x000000161919d224 */ /* 0x000fe200078e020d */
[----:B------:R-:W-:Y:S01]  /*2260*/  BSSY B1, `(.L_x_37) ;  /* 0x000000b000017945 */ /* 0x000fe20003800000 */
[----:B------:R-:W-:Y:S02]  /*2270*/  IADD3.X R9, R11, R101, R12, P3, P4 ;  /* 0x000000650b097210 */ /* 0x000fe40001fe840c */
[C---:B------:R-:W-:Y:S01]  /*2280*/  ISETP.LT.OR P4, PT, R14.reuse, 0x2, !P0 ;  /* 0x000000020e00780c */ /* 0x040fe20004781670 */
[----:B------:R2:W-:Y:S01]  /*2290*/  @!P5 STG.E.U8 desc[UR54][R4.64+0x1], R25 ;  /* 0x000001190400d986 */ /* 0x0005e2000c101136 */
[C---:B------:R-:W-:Y:S02]  /*22a0*/  ISETP.LT.OR P5, PT, R14.reuse, 0x9, !P1 ;  /* 0x000000090e00780c */ /* 0x040fe40004fa1670 */
[C---:B------:R-:W-:Y:S02]  /*22b0*/  ISETP.LT.OR P6, PT, R14.reuse, 0xa, !P1 ;  /* 0x0000000a0e00780c */ /* 0x040fe40004fc1670 */
[----:B------:R-:W-:-:S02]  /*22c0*/  ISETP.LT.OR P3, PT, R14, 0x9, !P0 ;  /* 0x000000090e00780c */ /* 0x000fc40004761670 */
[----:B------:R-:W-:Y:S11]  /*22d0*/  @P2 BRA `(.L_x_38) ;  /* 0x00000000000c2947 */ /* 0x000ff60003800000 */
[----:B------:R-:W3:Y:S02]  /*22e0*/  LDG.E.U8 R96, desc[UR54][R8.64] ;  /* 0x0000003608607981 */ /* 0x000ee4000c1e1100 */
[----:B---3--:R-:W-:-:S05]  /*22f0*/  PRMT R0, R96, 0x8880, RZ ;  /* 0x0000888060007816 */ /* 0x008fca00000000ff */
[----:B------:R-:W-:-:S07]  /*2300*/  IMAD R13, R0, R23, RZ ;  /* 0x00000017000d7224 */ /* 0x000fce00078e02ff */
.L_x_38:
[----:B------:R-:W-:Y:S05]  /*2310*/  BSYNC B1 ;  /* 0x0000000000017941 */ /* 0x000fea0003800000 */
.L_x_37:
[----:B------:R-:W-:Y:S01]  /*2320*/  @!P2 IMAD R11, R26, R22, R13 ;  /* 0x000000161a0ba224 */ /* 0x000fe200078e020d */
[----:B------:R-:W-:Y:S04]  /*2330*/  BSSY B1, `(.L_x_39) ;  /* 0x0000006000017945 */ /* 0x000fe80003800000 */
[----:B------:R3:W-:Y:S01]  /*2340*/  @!P2 STG.E.U8 desc[UR54][R6.64], R11 ;  /* 0x0000000b0600a986 */ /* 0x0007e2000c101136 */
[----:B------:R-:W-:Y:S05]  /*2350*/  @P4 BRA `(.L_x_40) ;  /* 0x00000000000c4947 */ /* 0x000fea0003800000 */
[----:B------:R-:W4:Y:S02]  /*2360*/  LDG.E.U8 R96, desc[UR54][R8.64+0x1] ;  /* 0x0000013608607981 */ /* 0x000f24000c1e1100 */
[----:B----4-:R-:W-:-:S05]  /*2370*/  PRMT R0, R96, 0x8880, RZ ;  /* 0x0000888060007816 */ /* 0x010fca00000000ff */
[----:B------:R-:W-:-:S07]  /*2380*/  IMAD R13, R0, R23, RZ ;  /* 0x00000017000d7224 */ /* 0x000fce00078e02ff */
.L_x_40:
[----:B------:R-:W-:Y:S05]  /*2390*/  BSYNC B1 ;  /* 0x0000000000017941 */ /* 0x000fea0003800000 */
.L_x_39:
[----:B------:R-:W-:Y:S01]  /*23a0*/  @!P4 IMAD R27, R27, R22, R13 ;  /* 0x000000161b1bc224 */ /* 0x000fe200078e020d */
[----:B------:R-:W-:Y:S04]  /*23b0*/  BSSY B1, `(.L_x_41) ;  /* 0x0000006000017945 */ /* 0x000fe80003800000 */
[----:B------:R4:W-:Y:S01]  /*23c0*/  @!P4 STG.E.U8 desc[UR54][R6.64+0x1], R27 ;  /* 0x0000011b0600c986 */ /* 0x0009e2000c101136 */
[----:B------:R-:W-:Y:S05]  /*23d0*/  @P5 BRA `(.L_x_42) ;  /* 0x00000000000c5947 */ /* 0x000fea0003800000 */
[----:B------:R-:W5:Y:S02]  /*23e0*/  LDG.E.U8 R96, desc[UR54][R2.64+0x8] ;  /* 0x0000083602607981 */ /* 0x000f64000c1e1100 */
[----:B-----5:R-:W-:-:S05]  /*23f0*/  PRMT R0, R96, 0x8880, RZ ;  /* 0x0000888060007816 */ /* 0x020fca00000000ff */
[----:B------:R-:W-:-:S07]  /*2400*/  IMAD R13, R0, R23, RZ ;  /* 0x00000017000d7224 */ /* 0x000fce00078e02ff */
.L_x_42:
[----:B------:R-:W-:Y:S05]  /*2410*/  BSYNC B1 ;  /* 0x0000000000017941 */ /* 0x000fea0003800000 */
.L_x_41:
[----:B---3--:R-:W-:Y:S01]  /*2420*/  @!P5 IMAD R11, R28, R22, R13 ;  /* 0x000000161c0bd224 */ /* 0x008fe200078e020d */
[----:B------:R-:W-:Y:S04]  /*2430*/  BSSY B1, `(.L_x_43) ;  /* 0x0000006000017945 */ /* 0x000fe80003800000 */
[----:B------:R3:W-:Y:S01]  /*2440*/  @!P5 STG.E.U8 desc[UR54][R4.64+0x8], R11 ;  /* 0x0000080b0400d986 */ /* 0x0007e2000c101136 */
[----:B------:R-:W-:Y:S05]  /*2450*/  @P6 BRA `(.L_x_44) ;  /* 0x00000000000c6947 */ /* 0x000fea0003800000 */
[----:B------:R-:W5:Y:S02]  /*2460*/  LDG.E.U8 R96, desc[UR54][R2.64+0x9] ;  /* 0x0000093602607981 */ /* 0x000f64000c1e1100 */
[----:B-----5:R-:W-:-:S05]  /*2470*/  PRMT R0, R96, 0x8880, RZ ;  /* 0x0000888060007816 */ /* 0x020fca00000000ff */
[----:B------:R-:W-:-:S07]  /*2480*/  IMAD R13, R0, R23, RZ ;  /* 0x00000017000d7224 */ /* 0x000fce00078e02ff */
.L_x_44:
[----:B------:R-:W-:Y:S05]  /*2490*/  BSYNC B1 ;  /* 0x0000000000017941 */ /* 0x000fea0003800000 */
.L_x_43:
[----:B------:R-:W-:Y:S01]  /*24a0*/  @!P6 IMAD R29, R29, R22, R13 ;  /* 0x000000161d1de224 */ /* 0x000fe200078e020d */
[----:B------:R-:W-:Y:S04]  /*24b0*/  BSSY B1, `(.L_x_45) ;  /* 0x0000006000017945 */ /* 0x000fe80003800000 */
[----:B------:R0:W-:Y:S01]  /*24c0*/  @!P6 STG.E.U8 desc[UR54][R4.64+0x9], R29 ;  /* 0x0000091d0400e986 */ /* 0x0001e2000c101136 */
[----:B------:R-:W-:Y:S05]  /*24d0*/  @P3 BRA `(.L_x_46) ;  /* 0x00000000000c3947 */ /* 0x000fea0003800000 */
[----:B------:R-:W5:Y:S02]  /*24e0*/  LDG.E.U8 R96, desc[UR54][R8.64+0x8] ;  /* 0x0000083608607981 */ /* 0x000f64000c1e1100 */
[----:B-----5:R-:W-:-:S05]  /*24f0*/  PRMT R0, R96, 0x8880, RZ ;  /* 0x0000888060007816 */ /* 0x020fca00000000ff */
[----:B------:R-:W-:-:S07]  /*2500*/  IMAD R13, R0, R23, RZ ;  /* 0x00000017000d7224 */ /* 0x000fce00078e02ff */
.L_x_46:
[----:B------:R-:W-:Y:S05]  /*2510*/  BSYNC B1 ;  /* 0x0000000000017941 */ /* 0x000fea0003800000 */
.L_x_45:
[----:B------:R-:W-:Y:S01]  /*2520*/  ISETP.LT.OR P5, PT, R14, 0xa, !P0 ;  /* 0x0000000a0e00780c */ /* 0x000fe200047a1670 */
[----:B---3--:R-:W-:Y:S01]  /*2530*/  @!P3 IMAD R11, R30, R22, R13 ;  /* 0x000000161e0bb224 */ /* 0x008fe200078e020d */
[----:B------:R-:W-:Y:S01]  /*2540*/  BSSY B1, `(.L_x_47) ;  /* 0x000000a000017945 */ /* 0x000fe20003800000 */
[C---:B------:R-:W-:Y:S02]  /*2550*/  ISETP.LT.OR P4, PT, R14.reuse, 0x11, !P1 ;  /* 0x000000110e00780c */ /* 0x040fe40004f81670 */
[C---:B------:R-:W-:Y:S01]  /*2560*/  ISETP.LT.OR P6, PT, R14.reuse, 0x11, !P0 ;  /* 0x000000110e00780c */ /* 0x040fe200047c1670 */
[----:B------:R3:W-:Y:S01]  /*2570*/  @!P3 STG.E.U8 desc[UR54][R6.64+0x8], R11 ;  /* 0x0000080b0600b986 */ /* 0x0007e2000c101136 */
[C---:B------:R-:W-:Y:S02]  /*2580*/  ISETP.LT.OR P3, PT, R14.reuse, 0x12, !P1 ;  /* 0x000000120e00780c */ /* 0x040fe40004f61670 */
[----:B------:R-:W-:-:S04]  /*2590*/  ISETP.LT.OR P2, PT, R14, 0x12, !P0 ;  /* 0x000000120e00780c */ /* 0x000fc80004741670 */
[----:B------:R-:W-:Y:S09]  /*25a0*/  @P5 BRA `(.L_x_48) ;  /* 0x00000000000c5947 */ /* 0x000ff20003800000 */
[----:B------:R-:W5:Y:S02]  /*25b0*/  LDG.E.U8 R96, desc[UR54][R8.64+0x9] ;  /* 0x0000093608607981 */ /* 0x000f64000c1e1100 */
[----:B-----5:R-:W-:-:S05]  /*25c0*/  PRMT R0, R96, 0x8880, RZ ;  /* 0x0000888060007816 */ /* 0x020fca00000000ff */
[----:B------:R-:W-:-:S07]  /*25d0*/  IMAD R13, R0, R23, RZ ;  /* 0x00000017000d7224 */ /* 0x000fce00078e02ff */
.L_x_48:
[----:B------:R-:W-:Y:S05]  /*25e0*/  BSYNC B1 ;  /* 0x0000000000017941 */ /* 0x000fea0003800000 */
.L_x_47:
[----:B------:R-:W-:Y:S01]  /*25f0*/  @!P5 IMAD R31, R31, R22, R13 ;  /* 0x000000161f1fd224 */ /* 0x000fe200078e020d */
[----:B------:R-:W-:Y:S04]  /*2600*/  BSSY B1, `(.L_x_49) ;  /* 0x0000006000017945 */ /* 0x000fe80003800000 */
[----:B------:R0:W-:Y:S01]  /*2610*/  @!P5 STG.E.U8 desc[UR54][R6.64+0x9], R31 ;  /* 0x0000091f0600d986 */ /* 0x0001e2000c101136 */
[----:B------:R-:W-:Y:S05]  /*2620*/  @P4 BRA `(.L_x_50) ;  /* 0x00000000000c4947 */ /* 0x000fea0003800000 */
[----:B------:R-:W5:Y:S02]  /*2630*/  LDG.E.U8 R96, desc[UR54][R2.64+0x10] ;  /* 0x0000103602607981 */ /* 0x000f64000c1e1100 */
[----:B-----5:R-:W-:-:S05]  /*2640*/  PRMT R0, R96, 0x8880, RZ ;  /* 0x0000888060007816 */ /* 0x020fca00000000ff */
[----:B------:R-:W-:-:S07]  /*2650*/  IMAD R13, R0, R23, RZ ;  /* 0x00000017000d7224 */ /* 0x000fce00078e02ff */
.L_x_50:
[----:B------:R-:W-:Y:S05]  /*2660*/  BSYNC B1 ;  /* 0x0000000000017941 */ /* 0x000fea0003800000 */
.L_x_49:
[----:B---3--:R-:W-:Y:S01]  /*2670*/  @!P4 IMAD R11, R32, R22, R13 ;  /* 0x00000016200bc224 */ /* 0x008fe200078e020d */
[----:B------:R-:W-:Y:S04]  /*2680*/  BSSY B1, `(.L_x_51) ;  /* 0x0000006000017945 */ /* 0x000fe80003800000 */
[----:B------:R3:W-:Y:S01]  /*2690*/  @!P4 STG.E.U8 desc[UR54][R4.64+0x10], R11 ;  /* 0x0000100b0400c986 */ /* 0x0007e2000c101136 */
[----:B------:R-:W-:Y:S05]  /*26a0*/  @P3 BRA `(.L_x_52) ;  /* 0x00000000000c3947 */ /* 0x000fea0003800000 */
[----:B------:R-:W5:Y:S02]  /*26b0*/  LDG.E.U8 R96, desc[UR54][R2.64+0x11] ;  /* 0x0000113602607981 */ /* 0x000f64000c1e1100 */
[----:B-----5:R-:W-:-:S05]  /*26c0*/  PRMT R0, R96, 0x8880, RZ ;  /* 0x0000888060007816 */ /* 0x020fca00000000ff */
[----:B------:R-:W-:-:S07]  /*26d0*/  IMAD R13, R0, R23, RZ ;  /* 0x00000017000d7224 */ /* 0x000fce00078e02ff */
.L_x_52:
[----:B------:R-:W-:Y:S05]  /*26e0*/  BSYNC B1 ;  /* 0x0000000000017941 */ /* 0x000fea0003800000 */
.L_x_51:
[----:B------:R-:W-:Y:S01]  /*26f0*/  @!P3 IMAD R33, R33, R22, R13 ;  /* 0x000000162121b224 */ /* 0x000fe200078e020d */
[----:B------:R-:W-:Y:S04]  /*2700*/  BSSY B1, `(.L_x_53) ;  /* 0x0000006000017945 */ /* 0x000fe80003800000 */
[----:B------:R0:W-:Y:S01]  /*2710*/  @!P3 STG.E.U8 desc[UR54][R4.64+0x11], R33 ;  /* 0x000011210400b986 */ /* 0x0001e2000c101136 */
[----:B------:R-:W-:Y:S05]  /*2720*/  @P6 BRA `(.L_x_54) ;  /* 0x00000000000c6947 */ /* 0x000fea0003800000 */
[----:B------:R-:W5:Y:S02]  /*2730*/  LDG.E.U8 R96, desc[UR54][R8.64+0x10] ;  /* 0x0000103608607981 */ /* 0x000f64000c1e1100 */
[----:B-----5:R-:W-:-:S05]  /*2740*/  PRMT R0, R96, 0x8880, RZ ;  /* 0x0000888060007816 */ /* 0x020fca00000000ff */
[----:B------:R-:W-:-:S07]  /*2750*/  IMAD R13, R0, R23, RZ ;  /* 0x00000017000d7224 */ /* 0x000fce00078e02ff */
.L_x_54:
[----:B------:R-:W-:Y:S05]  /*2760*/  BSYNC B1 ;  /* 0x0000000000017941 */ /* 0x000fea0003800000 */
.L_x_53:
[----:B---3--:R-:W-:Y:S01]  /*2770*/  @!P6 IMAD R11, R34, R22, R13 ;  /* 0x00000016220be224 */ /* 0x008fe200078e020d */
[----:B------:R-:W-:Y:S04]  /*2780*/  BSSY B1, `(.L_x_55) ;  /* 0x0000006000017945 */ /* 0x000fe80003800000 */
[----:B------:R3:W-:Y:S01]  /*2790*/  @!P6 STG.E.U8 desc[UR54][R6.64+0x10], R11 ;  /* 0x0000100b0600e986 */ /* 0x0007e2000c101136 */
[----:B------:R-:W-:Y:S05]  /*27a0*/  @P2 BRA `(.L_x_56) ;  /* 0x00000000000c2947 */ /* 0x000fea0003800000 */
[----:B------:R-:W5:Y:S02]  /*27b0*/  LDG.E.U8 R96, desc[UR54][R8.64+0x11] ;  /* 0x0000113608607981 */ /* 0x000f64000c1e1100 */
[----:B-----5:R-:W-:-:S05]  /*27c0*/  PRMT R0, R96, 0x8880, RZ ;  /* 0x0000888060007816 */ /* 0x020fca00000000ff */
[----:B------:R-:W-:-:S07]  /*27d0*/  IMAD R13, R0, R23, RZ ;  /* 0x00000017000d7224 */ /* 0x000fce00078e02ff */
.L_x_56:
[----:B------:R-:W-:Y:S05]  /*27e0*/  BSYNC B1 ;  /* 0x0000000000017941 */ /* 0x000fea0003800000 */
.L_x_55:
[C---:B------:R-:W-:Y:S01]  /*27f0*/  ISETP.LT.OR P4, PT, R14.reuse, 0x19, !P1 ;  /* 0x000000190e00780c */ /* 0x040fe20004f81670 */
[----:B------:R-:W-:Y:S01]  /*2800*/  @!P2 IMAD R35, R35, R22, R13 ;  /* 0x000000162323a224 */ /* 0x000fe200078e020d */
        /* <DEDUP_REMOVED lines=10> */
.L_x_58:
[----:B------:R-:W-:Y:S05]  /*28b0*/  BSYNC B1 ;  /* 0x0000000000017941 */ /* 0x000fea0003800000 */
.L_x_57:
[----:B---3--:R-:W-:Y:S01]  /*28c0*/  @!P4 IMAD R11, R36, R22, R13 ;  /* 0x00000016240bc224 */ /* 0x008fe200078e020d */
[----:B------:R-:W-:Y:S04]  /*28d0*/  BSSY B1, `(.L_x_59) ;  /* 0x0000006000017945 */ /* 0x000fe80003800000 */
[----:B------:R3:W-:Y:S01]  /*28e0*/  @!P4 STG.E.U8 desc[UR54][R4.64+0x18], R11 ;  /* 0x0000180b0400c986 */ /* 0x0007e2000c101136 */
[----:B------:R-:W-:Y:S05]  /*28f0*/  @P3 BRA `(.L_x_60) ;  /* 0x00000000000c3947 */ /* 0x000fea0003800000 */
[----:B------:R-:W5:Y:S02]  /*2900*/  LDG.E.U8 R96, desc[UR54][R2.64+0x19] ;  /* 0x0000193602607981 */ /* 0x000f64000c1e1100 */
[----:B-----5:R-:W-:-:S05]  /*2910*/  PRMT R0, R96, 0x8880, RZ ;  /* 0x0000888060007816 */ /* 0x020fca00000000ff */
[----:B------:R-:W-:-:S07]  /*2920*/  IMAD R13, R0, R23, RZ ;  /* 0x00000017000d7224 */ /* 0x000fce00078e02ff */
.L_x_60:
[----:B------:R-:W-:Y:S05]  /*2930*/  BSYNC B1 ;  /* 0x0000000000017941 */ /* 0x000fea0003800000 */
.L_x_59:
[----:B------:R-:W-:Y:S01]  /*2940*/  @!P3 IMAD R37, R37, R22, R13 ;  /* 0x000000162525b224 */ /* 0x000fe200078e020d */
[----:B------:R-:W-:Y:S04]  /*2950*/  BSSY B1, `(.L_x_61) ;  /* 0x0000006000017945 */ /* 0x000fe80003800000 */
[----:B------:R0:W-:Y:S01]  /*2960*/  @!P3 STG.E.U8 desc[UR54][R4.64+0x19], R37 ;  /* 0x000019250400b986 */ /* 0x0001e2000c101136 */
[----:B------:R-:W-:Y:S05]  /*2970*/  @P5 BRA `(.L_x_62) ;  /* 0x00000000000c5947 */ /* 0x000fea0003800000 */
[----:B------:R-:W5:Y:S02]  /*2980*/  LDG.E.U8 R96, desc[UR54][R8.64+0x18] ;  /* 0x0000183608607981 */ /* 0x000f64000c1e1100 */
[----:B-----5:R-:W-:-:S05]  /*2990*/  PRMT R0, R96, 0x8880, RZ ;  /* 0x0000888060007816 */ /* 0x020fca00000000ff */
[----:B------:R-:W-:-:S07]  /*29a0*/  IMAD R13, R0, R23, RZ ;  /* 0x00000017000d7224 */ /* 0x000fce00078e02ff */
.L_x_62:
[----:B------:R-:W-:Y:S05]  /*29b0*/  BSYNC B1 ;  /* 0x0000000000017941 */ /* 0x000fea0003800000 */
.L_x_61:
[----:B---3--:R-:W-:Y:S01]  /*29c0*/  @!P5 IMAD R11, R38, R22, R13 ;  /* 0x00000016260bd224 */ /* 0x008fe200078e020d */
[----:B------:R-:W-:Y:S04]  /*29d0*/  BSSY B1, `(.L_x_63) ;  /* 0x0000006000017945 */ /* 0x000fe80003800000 */
[----:B------:R3:W-:Y:S01]  /*29e0*/  @!P5 STG.E.U8 desc[UR54][R6.64+0x18], R11 ;  /* 0x0000180b0600d986 */ /* 0x0007e2000c101136 */
[----:B------:R-:W-:Y:S05]  /*29f0*/  @P6 BRA `(.L_x_64) ;  /* 0x00000000000c6947 */ /* 0x000fea0003800000 */
[----:B------:R-:W5:Y:S02]  /*2a00*/  LDG.E.U8 R96, desc[UR54][R8.64+0x19] ;  /* 0x0000193608607981 */ /* 0x000f64000c1e1100 */
[----:B-----5:R-:W-:-:S05]  /*2a10*/  PRMT R0, R96, 0x8880, RZ ;  /* 0x0000888060007816 */ /* 0x020fca00000000ff */
[----:B------:R-:W-:-:S07]  /*2a20*/  IMAD R13, R0, R23, RZ ;  /* 0x00000017000d7224 */ /* 0x000fce00078e02ff */
.L_x_64:
[----:B------:R-:W-:Y:S05]  /*2a30*/  BSYNC B1 ;  /* 0x0000000000017941 */ /* 0x000fea0003800000 */
.L_x_63:
[----:B------:R-:W-:Y:S01]  /*2a40*/  @!P6 IMAD R39, R39, R22, R13 ;  /* 0x000000162727e224 */ /* 0x000fe200078e020d */
[----:B------:R-:W-:Y:S04]  /*2a50*/  BSSY B1, `(.L_x_65) ;  /* 0x0000006000017945 */ /* 0x000fe80003800000 */
[----:B------:R0:W-:Y:S01]  /*2a60*/  @!P6 STG.E.U8 desc[UR54][R6.64+0x19], R39 ;  /* 0x000019270600e986 */ /* 0x0001e2000c101136 */
[----:B------:R-:W-:Y:S05]  /*2a70*/  @P2 BRA `(.L_x_66) ;  /* 0x00000000000c2947 */ /* 0x000fea0003800000 */
[----:B------:R-:W5:Y:S02]  /*2a80*/  LDG.E.U8 R96, desc[UR54][R2.64+0x20] ;  /* 0x0000203602607981 */ /* 0x000f64000c1e1100 */
[----:B-----5:R-:W-:-:S05]  /*2a90*/  PRMT R0, R96, 0x8880, RZ ;  /* 0x0000888060007816 */ /* 0x020fca00000000ff */
[----:B------:R-:W-:-:S07]  /*2aa0*/  IMAD R13, R0, R23, RZ ;  /* 0x00000017000d7224 */ /* 0x000fce00078e02ff */
.L_x_66:
[----:B------:R-:W-:Y:S05]  /*2ab0*/  BSYNC B1 ;  /* 0x0000000000017941 */ /* 0x000fea0003800000 */
.L_x_65:
        /* <DEDUP_REMOVED lines=12> */
.L_x_68:
[----:B------:R-:W-:Y:S05]  /*2b80*/  BSYNC B1 ;  /* 0x0000000000017941 */ /* 0x000fea0003800000 */
.L_x_67:
[----:B------:R-:W-:Y:S01]  /*2b90*/  @!P4 IMAD R41, R41, R22, R13 ;  /* 0x000000162929c224 */ /* 0x000fe200078e020d */
[----:B------:R-:W-:Y:S04]  /*2ba0*/  BSSY B1, `(.L_x_69) ;  /* 0x0000006000017945 */ /* 0x000fe80003800000 */
[----:B------:R0:W-:Y:S01]  /*2bb0*/  @!P4 STG.E.U8 desc[UR54][R4.64+0x21], R41 ;  /* 0x000021290400c986 */ /* 0x0001e2000c101136 */
[----:B------:R-:W-:Y:S05]  /*2bc0*/  @P3 BRA `(.L_x_70) ;  /* 0x00000000000c3947 */ /* 0x000fea0003800000 */
[----:B------:R-:W5:Y:S02]  /*2bd0*/  LDG.E.U8 R96, desc[UR54][R8.64+0x20] ;  /* 0x0000203608607981 */ /* 0x000f64000c1e1100 */
[----:B-----5:R-:W-:-:S05]  /*2be0*/  PRMT R0, R96, 0x8880, RZ ;  /* 0x0000888060007816 */ /* 0x020fca00000000ff */
[----:B------:R-:W-:-:S07]  /*2bf0*/  IMAD R13, R0, R23, RZ ;  /* 0x00000017000d7224 */ /* 0x000fce00078e02ff */
.L_x_70:
[----:B------:R-:W-:Y:S05]  /*2c00*/  BSYNC B1 ;  /* 0x0000000000017941 */ /* 0x000fea0003800000 */
.L_x_69:
[----:B---3--:R-:W-:Y:S01]  /*2c10*/  @!P3 IMAD R11, R42, R22, R13 ;  /* 0x000000162a0bb224 */ /* 0x008fe200078e020d */
[----:B------:R-:W-:Y:S04]  /*2c20*/  BSSY B1, `(.L_x_71) ;  /* 0x0000006000017945 */ /* 0x000fe80003800000 */
[----:B------:R3:W-:Y:S01]  /*2c30*/  @!P3 STG.E.U8 desc[UR54][R6.64+0x20], R11 ;  /* 0x0000200b0600b986 */ /* 0x0007e2000c101136 */
[----:B------:R-:W-:Y:S05]  /*2c40*/  @P5 BRA `(.L_x_72) ;  /* 0x00000000000c5947 */ /* 0x000fea0003800000 */
[----:B------:R-:W5:Y:S02]  /*2c50*/  LDG.E.U8 R96, desc[UR54][R8.64+0x21] ;  /* 0x0000213608607981 */ /* 0x000f64000c1e1100 */
[----:B-----5:R-:W-:-:S05]  /*2c60*/  PRMT R0, R96, 0x8880, RZ ;  /* 0x0000888060007816 */ /* 0x020fca00000000ff */
[----:B------:R-:W-:-:S07]  /*2c70*/  IMAD R13, R0, R23, RZ ;  /* 0x00000017000d7224 */ /* 0x000fce00078e02ff */
.L_x_72:
[----:B------:R-:W-:Y:S05]  /*2c80*/  BSYNC B1 ;  /* 0x0000000000017941 */ /* 0x000fea0003800000 */
.L_x_71:
[----:B------:R-:W-:Y:S01]  /*2c90*/  @!P5 IMAD R43, R43, R22, R13 ;  /* 0x000000162b2bd224 */ /* 0x000fe200078e020d */
[----:B------:R-:W-:Y:S04]  /*2ca0*/  BSSY B1, `(.L_x_73) ;  /* 0x0000006000017945 */ /* 0x000fe80003800000 */
[----:B------:R0:W-:Y:S01]  /*2cb0*/  @!P5 STG.E.U8 desc[UR54][R6.64+0x21], R43 ;  /* 0x0000212b0600d986 */ /* 0x0001e2000c101136 */
[----:B------:R-:W-:Y:S05]  /*2cc0*/  @P6 BRA `(.L_x_74) ;  /* 0x00000000000c6947 */ /* 0x000fea0003800000 */
[----:B------:R-:W5:Y:S02]  /*2cd0*/  LDG.E.U8 R96, desc[UR54][R2.64+0x28] ;  /* 0x0000283602607981 */ /* 0x000f64000c1e1100 */
[----:B-----5:R-:W-:-:S05]  /*2ce0*/  PRMT R0, R96, 0x8880, RZ ;  /* 0x0000888060007816 */ /* 0x020fca00000000ff */
[----:B------:R-:W-:-:S07]  /*2cf0*/  IMAD R13, R0, R23, RZ ;  /* 0x00000017000d7224 */ /* 0x000fce00078e02ff */
.L_x_74:
[----:B------:R-:W-:Y:S05]  /*2d00*/  BSYNC B1 ;  /* 0x0000000000017941 */ /* 0x000fea0003800000 */
.L_x_73:
[----:B---3--:R-:W-:Y:S01]  /*2d10*/  @!P6 IMAD R11, R44, R22, R13 ;  /* 0x000000162c0be224 */ /* 0x008fe200078e020d */
[----:B------:R-:W-:Y:S04]  /*2d20*/  BSSY B1, `(.L_x_75) ;  /* 0x0000006000017945 */ /* 0x000fe80003800000 */
[----:B------:R3:W-:Y:S01]  /*2d30*/  @!P6 STG.E.U8 desc[UR54][R4.64+0x28], R11 ;  /* 0x0000280b0400e986 */ /* 0x0007e2000c101136 */
[----:B------:R-:W-:Y:S05]  /*2d40*/  @P2 BRA `(.L_x_76) ;  /* 0x00000000000c2947 */ /* 0x000fea0003800000 */
[----:B------:R-:W5:Y:S02]  /*2d50*/  LDG.E.U8 R96, desc[UR54][R2.64+0x29] ;  /* 0x0000293602607981 */ /* 0x000f64000c1e1100 */
[----:B-----5:R-:W-:-:S05]  /*2d60*/  PRMT R0, R96, 0x8880, RZ ;  /* 0x0000888060007816 */ /* 0x020fca00000000ff */
[----:B------:R-:W-:-:S07]  /*2d70*/  IMAD R13, R0, R23, RZ ;  /* 0x00000017000d7224 */ /* 0x000fce00078e02ff */
.L_x_76:
[----:B------:R-:W-:Y:S05]  /*2d80*/  BSYNC B1 ;  /* 0x0000000000017941 */ /* 0x000fea0003800000 */
.L_x_75:
        /* <DEDUP_REMOVED lines=12> */
.L_x_78:
[----:B------:R-:W-:Y:S05]  /*2e50*/  BSYNC B1 ;  /* 0x0000000000017941 */ /* 0x000fea0003800000 */
.L_x_77:
[----:B---3--:R-:W-:Y:S01]  /*2e60*/  @!P4 IMAD R11, R46, R22, R13 ;  /* 0x000000162e0bc224 */ /* 0x008fe200078e020d */
[----:B------:R-:W-:Y:S04]  /*2e70*/  BSSY B1, `(.L_x_79) ;  /* 0x0000006000017945 */ /* 0x000fe80003800000 */
[----:B------:R3:W-:Y:S01]  /*2e80*/  @!P4 STG.E.U8 desc[UR54][R6.64+0x28], R11 ;  /* 0x0000280b0600c986 */ /* 0x0007e2000c101136 */
[----:B------:R-:W-:Y:S05]  /*2e90*/  @P3 BRA `(.L_x_80) ;  /* 0x00000000000c3947 */ /* 0x000fea0003800000 */
[----:B------:R-:W5:Y:S02]  /*2ea0*/  LDG.E.U8 R96, desc[UR54][R8.64+0x29] ;  /* 0x0000293608607981 */ /* 0x000f64000c1e1100 */
[----:B-----5:R-:W-:-:S05]  /*2eb0*/  PRMT R0, R96, 0x8880, RZ ;  /* 0x0000888060007816 */ /* 0x020fca00000000ff */
[----:B------:R-:W-:-:S07]  /*2ec0*/  IMAD R13, R0, R23, RZ ;  /* 0x00000017000d7224 */ /* 0x000fce00078e02ff */
.L_x_80:
[----:B------:R-:W-:Y:S05]  /*2ed0*/  BSYNC B1 ;  /* 0x0000000000017941 */ /* 0x000fea0003800000 */
.L_x_79:
[----:B------:R-:W-:Y:S01]  /*2ee0*/  @!P3 IMAD R47, R47, R22, R13 ;  /* 0x000000162f2fb224 */ /* 0x000fe200078e020d */
[----:B------:R-:W-:Y:S04]  /*2ef0*/  BSSY B1, `(.L_x_81) ;  /* 0x0000006000017945 */ /* 0x000fe80003800000 */
[----:B------:R0:W-:Y:S01]  /*2f00*/  @!P3 STG.E.U8 desc[UR54][R6.64+0x29], R47 ;  /* 0x0000292f0600b986 */ /* 0x0001e2000c101136 */
[----:B------:R-:W-:Y:S05]  /*2f10*/  @P5 BRA `(.L_x_82) ;  /* 0x00000000000c5947 */ /* 0x000fea0003800000 */
[----:B------:R-:W5:Y:S02]  /*2f20*/  LDG.E.U8 R96, desc[UR54][R2.64+0x30] ;  /* 0x0000303602607981 */ /* 0x000f64000c1e1100 */
[----:B-----5:R-:W-:-:S05]  /*2f30*/  PRMT R0, R96, 0x8880, RZ ;  /* 0x0000888060007816 */ /* 0x020fca00000000ff */
[----:B------:R-:W-:-:S07]  /*2f40*/  IMAD R13, R0, R23, RZ ;  /* 0x00000017000d7224 */ /* 0x000fce00078e02ff */
.L_x_82:
[----:B------:R-:W-:Y:S05]  /*2f50*/  BSYNC B1 ;  /* 0x0000000000017941 */ /* 0x000fea0003800000 */
.L_x_81:
[----:B---3--:R-:W-:Y:S01]  /*2f60*/  @!P5 IMAD R11, R48, R22, R13 ;  /* 0x00000016300bd224 */ /* 0x008fe200078e020d */
[----:B------:R-:W-:Y:S04]  /*2f70*/  BSSY B1, `(.L_x_83) ;  /* 0x0000006000017945 */ /* 0x000fe80003800000 */
[----:B------:R3:W-:Y:S01]  /*2f80*/  @!P5 STG.E.U8 desc[UR54][R4.64+0x30], R11 ;  /* 0x0000300b0400d986 */ /* 0x0007e2000c101136 */
[----:B------:R-:W-:Y:S05]  /*2f90*/  @P6 BRA `(.L_x_84) ;  /* 0x00000000000c6947 */ /* 0x000fea0003800000 */
[----:B------:R-:W5:Y:S02]  /*2fa0*/  LDG.E.U8 R96, desc[UR54][R2.64+0x31] ;  /* 0x0000313602607981 */ /* 0x000f64000c1e1100 */
[----:B-----5:R-:W-:-:S05]  /*2fb0*/  PRMT R0, R96, 0x8880, RZ ;  /* 0x0000888060007816 */ /* 0x020fca00000000ff */
[----:B------:R-:W-:-:S07]  /*2fc0*/  IMAD R13, R0, R23, RZ ;  /* 0x00000017000d7224 */ /* 0x000fce00078e02ff */
.L_x_84:
[----:B------:R-:W-:Y:S05]  /*2fd0*/  BSYNC B1 ;  /* 0x0000000000017941 */ /* 0x000fea0003800000 */
.L_x_83:
[----:B------:R-:W-:Y:S01]  /*2fe0*/  @!P6 IMAD R49, R49, R22, R13 ;  /* 0x000000163131e224 */ /* 0x000fe200078e020d */
[----:B------:R-:W-:Y:S04]  /*2ff0*/  BSSY B1, `(.L_x_85) ;  /* 0x0000006000017945 */ /* 0x000fe80003800000 */
[----:B------:R0:W-:Y:S01]  /*3000*/  @!P6 STG.E.U8 desc[UR54][R4.64+0x31], R49 ;  /* 0x000031310400e986 */ /* 0x0001e2000c101136 */
[----:B------:R-:W-:Y:S05]  /*3010*/  @P2 BRA `(.L_x_86) ;  /* 0x00000000000c2947 */ /* 0x000fea0003800000 */
[----:B------:R-:W5:Y:S02]  /*3020*/  LDG.E.U8 R96, desc[UR54][R8.64+0x30] ;  /* 0x0000303608607981 */ /* 0x000f64000c1e1100 */
[----:B-----5:R-:W-:-:S05]  /*3030*/  PRMT R0, R96, 0x8880, RZ ;  /* 0x0000888060007816 */ /* 0x020fca00000000ff */
[----:B------:R-:W-:-:S07]  /*3040*/  IMAD R13, R0, R23, RZ ;  /* 0x00000017000d7224 */ /* 0x000fce00078e02ff */
.L_x_86:
[----:B------:R-:W-:Y:S05]  /*3050*/  BSYNC B1 ;  /* 0x0000000000017941 */ /* 0x000fea0003800000 */
.L_x_85:
        /* <DEDUP_REMOVED lines=12> */
.L_x_88:
[----:B------:R-:W-:Y:S05]  /*3120*/  BSYNC B1 ;  /* 0x0000000000017941 */ /* 0x000fea0003800000 */
.L_x_87:
[----:B------:R-:W-:Y:S01]  /*3130*/  @!P4 IMAD R51, R51, R22, R13 ;  /* 0x000000163333c224 */ /* 0x000fe200078e020d */
[----:B------:R-:W-:Y:S04]  /*3140*/  BSSY B1, `(.L_x_89) ;  /* 0x0000006000017945 */ /* 0x000fe80003800000 */
[----:B------:R0:W-:Y:S01]  /*3150*/  @!P4 STG.E.U8 desc[UR54][R6.64+0x31], R51 ;  /* 0x000031330600c986 */ /* 0x0001e2000c101136 */
[----:B------:R-:W-:Y:S05]  /*3160*/  @P3 BRA `(.L_x_90) ;  /* 0x00000000000c3947 */ /* 0x000fea0003800000 */
[----:B------:R-:W5:Y:S02]  /*3170*/  LDG.E.U8 R96, desc[UR54][R2.64+0x38] ;  /* 0x0000383602607981 */ /* 0x000f64000c1e1100 */
[----:B-----5:R-:W-:-:S05]  /*3180*/  PRMT R0, R96, 0x8880, RZ ;  /* 0x0000888060007816 */ /* 0x020fca00000000ff */
[----:B------:R-:W-:-:S07]  /*3190*/  IMAD R13, R0, R23, RZ ;  /* 0x00000017000d7224 */ /* 0x000fce00078e02ff */
.L_x_90:
[----:B------:R-:W-:Y:S05]  /*31a0*/  BSYNC B1 ;  /* 0x0000000000017941 */ /* 0x000fea0003800000 */
.L_x_89:
[----:B---3--:R-:W-:Y:S01]  /*31b0*/  @!P3 IMAD R11, R52, R22, R13 ;  /* 0x00000016340bb224 */ /* 0x008fe200078e020d */
[----:B------:R-:W-:Y:S04]  /*31c0*/  BSSY B1, `(.L_x_91) ;  /* 0x0000006000017945 */ /* 0x000fe80003800000 */
[----:B------:R3:W-:Y:S01]  /*31d0*/  @!P3 STG.E.U8 desc[UR54][R4.64+0x38], R11 ;  /* 0x0000380b0400b986 */ /* 0x0007e2000c101136 */
[----:B------:R-:W-:Y:S05]  /*31e0*/  @P5 BRA `(.L_x_92) ;  /* 0x00000000000c5947 */ /* 0x000fea0003800000 */
[----:B------:R-:W5:Y:S02]  /*31f0*/  LDG.E.U8 R96, desc[UR54][R2.64+0x39] ;  /* 0x0000393602607981 */ /* 0x000f64000c1e1100 */
[----:B-----5:R-:W-:-:S05]  /*3200*/  PRMT R0, R96, 0x8880, RZ ;  /* 0x0000888060007816 */ /* 0x020fca00000000ff */
[----:B------:R-:W-:-:S07]  /*3210*/  IMAD R13, R0, R23, RZ ;  /* 0x00000017000d7224 */ /* 0x000fce00078e02ff */
.L_x_92:
[----:B------:R-:W-:Y:S05]  /*3220*/  BSYNC B1 ;  /* 0x0000000000017941 */ /* 0x000fea0003800000 */
.L_x_91:
[----:B------:R-:W-:Y:S01]  /*3230*/  @!P5 IMAD R53, R53, R22, R13 ;  /* 0x000000163535d224 */ /* 0x000fe200078e020d */
[----:B------:R-:W-:Y:S04]  /*3240*/  BSSY B1, `(.L_x_93) ;  /* 0x0000006000017945 */ /* 0x000fe80003800000 */
[----:B------:R0:W-:Y:S01]  /*3250*/  @!P5 STG.E.U8 desc[UR54][R4.64+0x39], R53 ;  /* 0x000039350400d986 */ /* 0x0001e2000c101136 */
[----:B------:R-:W-:Y:S05]  /*3260*/  @P6 BRA `(.L_x_94) ;  /* 0x00000000000c6947 */ /* 0x000fea0003800000 */
[----:B------:R-:W5:Y:S02]  /*3270*/  LDG.E.U8 R96, desc[UR54][R8.64+0x38] ;  /* 0x0000383608607981 */ /* 0x000f64000c1e1100 */
[----:B-----5:R-:W-:-:S05]  /*3280*/  PRMT R0, R96, 0x8880, RZ ;  /* 0x0000888060007816 */ /* 0x020fca00000000ff */
[----:B------:R-:W-:-:S07]  /*3290*/  IMAD R13, R0, R23, RZ ;  /* 0x00000017000d7224 */ /* 0x000fce00078e02ff */
.L_x_94:
[----:B------:R-:W-:Y:S05]  /*32a0*/  BSYNC B1 ;  /* 0x0000000000017941 */ /* 0x000fea0003800000 */
.L_x_93:
[----:B---3--:R-:W-:Y:S01]  /*32b0*/  @!P6 IMAD R11, R54, R22, R13 ;  /* 0x00000016360be224 */ /* 0x008fe200078e020d */
[----:B------:R-:W-:Y:S04]  /*32c0*/  BSSY B1, `(.L_x_95) ;  /* 0x0000006000017945 */ /* 0x000fe80003800000 */
[----:B------:R3:W-:Y:S01]  /*32d0*/  @!P6 STG.E.U8 desc[UR54][R6.64+0x38], R11 ;  /* 0x0000380b0600e986 */ /* 0x0007e2000c101136 */
[----:B------:R-:W-:Y:S05]  /*32e0*/  @P2 BRA `(.L_x_96) ;  /* 0x00000000000c2947 */ /* 0x000fea0003800000 */
[----:B------:R-:W5:Y:S02]  /*32f0*/  LDG.E.U8 R96, desc[UR54][R8.64+0x39] ;  /* 0x0000393608607981 */ /* 0x000f64000c1e1100 */
[----:B-----5:R-:W-:-:S05]  /*3300*/  PRMT R0, R96, 0x8880, RZ ;  /* 0x0000888060007816 */ /* 0x020fca00000000ff */
[----:B------:R-:W-:-:S07]  /*3310*/  IMAD R13, R0, R23, RZ ;  /* 0x00000017000d7224 */ /* 0x000fce00078e02ff */
.L_x_96:
[----:B------:R-:W-:Y:S05]  /*3320*/  BSYNC B1 ;  /* 0x0000000000017941 */ /* 0x000fea0003800000 */
.L_x_95:
        /* <DEDUP_REMOVED lines=12> */
.L_x_98:
[----:B------:R-:W-:Y:S05]  /*33f0*/  BSYNC B1 ;  /* 0x0000000000017941 */ /* 0x000fea0003800000 */
.L_x_97:
[----:B---3--:R-:W-:Y:S01]  /*3400*/  @!P4 IMAD R11, R56, R22, R13 ;  /* 0x00000016380bc224 */ /* 0x008fe200078e020d */
[----:B------:R-:W-:Y:S04]  /*3410*/  BSSY B1, `(.L_x_99) ;  /* 0x0000006000017945 */ /* 0x000fe80003800000 */
[----:B------:R3:W-:Y:S01]  /*3420*/  @!P4 STG.E.U8 desc[UR54][R4.64+0x40], R11 ;  /* 0x0000400b0400c986 */ /* 0x0007e2000c101136 */
[----:B------:R-:W-:Y:S05]  /*3430*/  @P3 BRA `(.L_x_100) ;  /* 0x00000000000c3947 */ /* 0x000fea0003800000 */
[----:B------:R-:W5:Y:S02]  /*3440*/  LDG.E.U8 R96, desc[UR54][R2.64+0x41] ;  /* 0x0000413602607981 */ /* 0x000f64000c1e1100 */
[----:B-----5:R-:W-:-:S05]  /*3450*/  PRMT R0, R96, 0x8880, RZ ;  /* 0x0000888060007816 */ /* 0x020fca00000000ff */
[----:B------:R-:W-:-:S07]  /*3460*/  IMAD R13, R0, R23, RZ ;  /* 0x00000017000d7224 */ /* 0x000fce00078e02ff */
.L_x_100:
[----:B------:R-:W-:Y:S05]  /*3470*/  BSYNC B1 ;  /* 0x0000000000017941 */ /* 0x000fea0003800000 */
.L_x_99:
[----:B------:R-:W-:Y:S01]  /*3480*/  @!P3 IMAD R57, R57, R22, R13 ;  /* 0x000000163939b224 */ /* 0x000fe200078e020d */
[----:B------:R-:W-:Y:S04]  /*3490*/  BSSY B1, `(.L_x_101) ;  /* 0x0000006000017945 */ /* 0x000fe80003800000 */
[----:B------:R0:W-:Y:S01]  /*34a0*/  @!P3 STG.E.U8 desc[UR54][R4.64+0x41], R57 ;  /* 0x000041390400b986 */ /* 0x0001e2000c101136 */
[----:B------:R-:W-:Y:S05]  /*34b0*/  @P5 BRA `(.L_x_102) ;  /* 0x00000000000c5947 */ /* 0x000fea0003800000 */
[----:B------:R-:W5:Y:S02]  /*34c0*/  LDG.E.U8 R96, desc[UR54][R8.64+0x40] ;  /* 0x0000403608607981 */ /* 0x000f64000c1e1100 */
[----:B-----5:R-:W-:-:S05]  /*34d0*/  PRMT R0, R96, 0x8880, RZ ;  /* 0x0000888060007816 */ /* 0x020fca00000000ff */
[----:B------:R-:W-:-:S07]  /*34e0*/  IMAD R13, R0, R23, RZ ;  /* 0x00000017000d7224 */ /* 0x000fce00078e02ff */
.L_x_102:
[----:B------:R-:W-:Y:S05]  /*34f0*/  BSYNC B1 ;  /* 0x0000000000017941 */ /* 0x000fea0003800000 */
.L_x_101:
[----:B---3--:R-:W-:Y:S01]  /*3500*/  @!P5 IMAD R11, R58, R22, R13 ;  /* 0x000000163a0bd224 */ /* 0x008fe200078e020d */
[----:B------:R-:W-:Y:S04]  /*3510*/  BSSY B1, `(.L_x_103) ;  /* 0x0000006000017945 */ /* 0x000fe80003800000 */
[----:B------:R3:W-:Y:S01]  /*3520*/  @!P5 STG.E.U8 desc[UR54][R6.64+0x40], R11 ;  /* 0x0000400b0600d986 */ /* 0x0007e2000c101136 */
[----:B------:R-:W-:Y:S05]  /*3530*/  @P6 BRA `(.L_x_104) ;  /* 0x00000000000c6947 */ /* 0x000fea0003800000 */
[----:B------:R-:W5:Y:S02]  /*3540*/  LDG.E.U8 R96, desc[UR54][R8.64+0x41] ;  /* 0x0000413608607981 */ /* 0x000f64000c1e1100 */
[----:B-----5:R-:W-:-:S05]  /*3550*/  PRMT R0, R96, 0x8880, RZ ;  /* 0x0000888060007816 */ /* 0x020fca00000000ff */
[----:B------:R-:W-:-:S07]  /*3560*/  IMAD R13, R0, R23, RZ ;  /* 0x00000017000d7224 */ /* 0x000fce00078e02ff */
.L_x_104:
[----:B------:R-:W-:Y:S05]  /*3570*/  BSYNC B1 ;  /* 0x0000000000017941 */ /* 0x000fea0003800000 */
.L_x_103:
[----:B------:R-:W-:Y:S01]  /*3580*/  @!P6 IMAD R59, R59, R22, R13 ;  /* 0x000000163b3be224 */ /* 0x000fe200078e020d */
[----:B------:R-:W-:Y:S04]  /*3590*/  BSSY B1, `(.L_x_105) ;  /* 0x0000006000017945 */ /* 0x000fe80003800000 */
[----:B------:R0:W-:Y:S01]  /*35a0*/  @!P6 STG.E.U8 desc[UR54][R6.64+0x41], R59 ;  /* 0x0000413b0600e986 */ /* 0x0001e2000c101136 */
[----:B------:R-:W-:Y:S05]  /*35b0*/  @P2 BRA `(.L_x_106) ;  /* 0x00000000000c2947 */ /* 0x000fea0003800000 */
[----:B------:R-:W5:Y:S02]  /*35c0*/  LDG.E.U8 R96, desc[UR54][R2.64+0x48] ;  /* 0x0000483602607981 */ /* 0x000f64000c1e1100 */
[----:B-----5:R-:W-:-:S05]  /*35d0*/  PRMT R0, R96, 0x8880, RZ ;  /* 0x0000888060007816 */ /* 0x020fca00000000ff */
[----:B------:R-:W-:-:S07]  /*35e0*/  IMAD R13, R0, R23, RZ ;  /* 0x00000017000d7224 */ /* 0x000fce00078e02ff */
.L_x_106:
[----:B------:R-:W-:Y:S05]  /*35f0*/  BSYNC B1 ;  /* 0x0000000000017941 */ /* 0x000fea0003800000 */
.L_x_105:
        /* <DEDUP_REMOVED lines=12> */
.L_x_108:
[----:B------:R-:W-:Y:S05]  /*36c0*/  BSYNC B1 ;  /* 0x0000000000017941 */ /* 0x000fea0003800000 */
.L_x_107:
[----:B------:R-:W-:Y:S01]  /*36d0*/  @!P4 IMAD R61, R61, R22, R13 ;  /* 0x000000163d3dc224 */ /* 0x000fe200078e020d */
[----:B------:R-:W-:Y:S04]  /*36e0*/  BSSY B1, `(.L_x_109) ;  /* 0x0000006000017945 */ /* 0x000fe80003800000 */
[----:B------:R0:W-:Y:S01]  /*36f0*/  @!P4 STG.E.U8 desc[UR54][R4.64+0x49], R61 ;  /* 0x0000493d0400c986 */ /* 0x0001e2000c101136 */
[----:B------:R-:W-:Y:S05]  /*3700*/  @P3 BRA `(.L_x_110) ;  /* 0x00000000000c3947 */ /* 0x000fea0003800000 */
[----:B------:R-:W5:Y:S02]  /*3710*/  LDG.E.U8 R96, desc[UR54][R8.64+0x48] ;  /* 0x0000483608607981 */ /* 0x000f64000c1e1100 */
[----:B-----5:R-:W-:-:S05]  /*3720*/  PRMT R0, R96, 0x8880, RZ ;  /* 0x0000888060007816 */ /* 0x020fca00000000ff */
[----:B------:R-:W-:-:S07]  /*3730*/  IMAD R13, R0, R23, RZ ;  /* 0x00000017000d7224 */ /* 0x000fce00078e02ff */
.L_x_110:
[----:B------:R-:W-:Y:S05]  /*3740*/  BSYNC B1 ;  /* 0x0000000000017941 */ /* 0x000fea0003800000 */
.L_x_109:
[----:B---3--:R-:W-:Y:S01]  /*3750*/  @!P3 IMAD R11, R62, R22, R13 ;  /* 0x000000163e0bb224 */ /* 0x008fe200078e020d */
[----:B------:R-:W-:Y:S04]  /*3760*/  BSSY B1, `(.L_x_111) ;  /* 0x0000006000017945 */ /* 0x000fe80003800000 */
[----:B------:R3:W-:Y:S01]  /*3770*/  @!P3 STG.E.U8 desc[UR54][R6.64+0x48], R11 ;  /* 0x0000480b0600b986 */ /* 0x0007e2000c101136 */
[----:B------:R-:W-:Y:S05]  /*3780*/  @P5 BRA `(.L_x_112) ;  /* 0x00000000000c5947 */ /* 0x000fea0003800000 */
[----:B------:R-:W5:Y:S02]  /*3790*/  LDG.E.U8 R96, desc[UR54][R8.64+0x49] ;  /* 0x0000493608607981 */ /* 0x000f64000c1e1100 */
[----:B-----5:R-:W-:-:S05]  /*37a0*/  PRMT R0, R96, 0x8880, RZ ;  /* 0x0000888060007816 */ /* 0x020fca00000000ff */
[----:B------:R-:W-:-:S07]  /*37b0*/  IMAD R13, R0, R23, RZ ;  /* 0x00000017000d7224 */ /* 0x000fce00078e02ff */
.L_x_112:
[----:B------:R-:W-:Y:S05]  /*37c0*/  BSYNC B1 ;  /* 0x0000000000017941 */ /* 0x000fea0003800000 */
.L_x_111:
[----:B------:R-:W-:Y:S01]  /*37d0*/  @!P5 IMAD R63, R63, R22, R13 ;  /* 0x000000163f3fd224 */ /* 0x000fe200078e020d */
[----:B------:R-:W-:Y:S04]  /*37e0*/  BSSY B1, `(.L_x_113) ;  /* 0x0000006000017945 */ /* 0x000fe80003800000 */
[----:B------:R0:W-:Y:S01]  /*37f0*/  @!P5 STG.E.U8 desc[UR54][R6.64+0x49], R63 ;  /* 0x0000493f0600d986 */ /* 0x0001e2000c101136 */
[----:B------:R-:W-:Y:S05]  /*3800*/  @P6 BRA `(.L_x_114) ;  /* 0x00000000000c6947 */ /* 0x000fea0003800000 */
[----:B------:R-:W5:Y:S02]  /*3810*/  LDG.E.U8 R96, desc[UR54][R2.64+0x50] ;  /* 0x0000503602607981 */ /* 0x000f64000c1e1100 */
[----:B-----5:R-:W-:-:S05]  /*3820*/  PRMT R0, R96, 0x8880, RZ ;  /* 0x0000888060007816 */ /* 0x020fca00000000ff */
[----:B------:R-:W-:-:S07]  /*3830*/  IMAD R13, R0, R23, RZ ;  /* 0x00000017000d7224 */ /* 0x000fce00078e02ff */
.L_x_114:
[----:B------:R-:W-:Y:S05]  /*3840*/  BSYNC B1 ;  /* 0x0000000000017941 */ /* 0x000fea0003800000 */
.L_x_113:
[----:B---3--:R-:W-:Y:S01]  /*3850*/  @!P6 IMAD R11, R64, R22, R13 ;  /* 0x00000016400be224 */ /* 0x008fe200078e020d */
[----:B------:R-:W-:Y:S04]  /*3860*/  BSSY B1, `(.L_x_115) ;  /* 0x0000006000017945 */ /* 0x000fe80003800000 */
[----:B------:R3:W-:Y:S01]  /*3870*/  @!P6 STG.E.U8 desc[UR54][R4.64+0x50], R11 ;  /* 0x0000500b0400e986 */ /* 0x0007e2000c101136 */
[----:B------:R-:W-:Y:S05]  /*3880*/  @P2 BRA `(.L_x_116) ;  /* 0x00000000000c2947 */ /* 0x000fea0003800000 */
[----:B------:R-:W5:Y:S02]  /*3890*/  LDG.E.U8 R96, desc[UR54][R2.64+0x51] ;  /* 0x0000513602607981 */ /* 0x000f64000c1e1100 */
[----:B-----5:R-:W-:-:S05]  /*38a0*/  PRMT R0, R96, 0x8880, RZ ;  /* 0x0000888060007816 */ /* 0x020fca00000000ff */
[----:B------:R-:W-:-:S07]  /*38b0*/  IMAD R13, R0, R23, RZ ;  /* 0x00000017000d7224 */ /* 0x000fce00078e02ff */
.L_x_116:
[----:B------:R-:W-:Y:S05]  /*38c0*/  BSYNC B1 ;  /* 0x0000000000017941 */ /* 0x000fea0003800000 */
.L_x_115:
        /* <DEDUP_REMOVED lines=12> */
.L_x_118:
[----:B------:R-:W-:Y:S05]  /*3990*/  BSYNC B1 ;  /* 0x0000000000017941 */ /* 0x000fea0003800000 */
.L_x_117:
[----:B---3--:R-:W-:Y:S01]  /*39a0*/  @!P4 IMAD R11, R66, R22, R13 ;  /* 0x00000016420bc224 */ /* 0x008fe200078e020d */
[----:B------:R-:W-:Y:S04]  /*39b0*/  BSSY B1, `(.L_x_119) ;  /* 0x0000006000017945 */ /* 0x000fe80003800000 */
[----:B------:R3:W-:Y:S01]  /*39c0*/  @!P4 STG.E.U8 desc[UR54][R6.64+0x50], R11 ;  /* 0x0000500b0600c986 */ /* 0x0007e2000c101136 */
[----:B------:R-:W-:Y:S05]  /*39d0*/  @P3 BRA `(.L_x_120) ;  /* 0x00000000000c3947 */ /* 0x000fea0003800000 */
[----:B------:R-:W5:Y:S02]  /*39e0*/  LDG.E.U8 R96, desc[UR54][R8.64+0x51] ;  /* 0x0000513608607981 */ /* 0x000f64000c1e1100 */
[----:B-----5:R-:W-:-:S05]  /*39f0*/  PRMT R0, R96, 0x8880, RZ ;  /* 0x0000888060007816 */ /* 0x020fca00000000ff */
[----:B------:R-:W-:-:S07]  /*3a00*/  IMAD R13, R0, R23, RZ ;  /* 0x00000017000d7224 */ /* 0x000fce00078e02ff */
.L_x_120:
[----:B------:R-:W-:Y:S05]  /*3a10*/  BSYNC B1 ;  /* 0x0000000000017941 */ /* 0x000fea0003800000 */
.L_x_119:
[----:B------:R-:W-:Y:S01]  /*3a20*/  @!P3 IMAD R67, R67, R22, R13 ;  /* 0x000000164343b224 */ /* 0x000fe200078e020d */
[----:B------:R-:W-:Y:S04]  /*3a30*/  BSSY B1, `(.L_x_121) ;  /* 0x0000006000017945 */ /* 0x000fe80003800000 */
[----:B------:R0:W-:Y:S01]  /*3a40*/  @!P3 STG.E.U8 desc[UR54][R6.64+0x51], R67 ;  /* 0x000051430600b986 */ /* 0x0001e2000c101136 */
[----:B------:R-:W-:Y:S05]  /*3a50*/  @P5 BRA `(.L_x_122) ;  /* 0x00000000000c5947 */ /* 0x000fea0003800000 */
[----:B------:R-:W5:Y:S02]  /*3a60*/  LDG.E.U8 R96, desc[UR54][R2.64+0x58] ;  /* 0x0000583602607981 */ /* 0x000f64000c1e1100 */
[----:B-----5:R-:W-:-:S05]  /*3a70*/  PRMT R0, R96, 0x8880, RZ ;  /* 0x0000888060007816 */ /* 0x020fca00000000ff */
[----:B------:R-:W-:-:S07]  /*3a80*/  IMAD R13, R0, R23, RZ ;  /* 0x00000017000d7224 */ /* 0x000fce00078e02ff */
.L_x_122:
[----:B------:R-:W-:Y:S05]  /*3a90*/  BSYNC B1 ;  /* 0x0000000000017941 */ /* 0x000fea0003800000 */
.L_x_121:
[----:B---3--:R-:W-:Y:S01]  /*3aa0*/  @!P5 IMAD R11, R68, R22, R13 ;  /* 0x00000016440bd224 */ /* 0x008fe200078e020d */
[----:B------:R-:W-:Y:S04]  /*3ab0*/  BSSY B1, `(.L_x_123) ;  /* 0x0000006000017945 */ /* 0x000fe80003800000 */
[----:B------:R3:W-:Y:S01]  /*3ac0*/  @!P5 STG.E.U8 desc[UR54][R4.64+0x58], R11 ;  /* 0x0000580b0400d986 */ /* 0x0007e2000c101136 */
[----:B------:R-:W-:Y:S05]  /*3ad0*/  @P6 BRA `(.L_x_124) ;  /* 0x00000000000c6947 */ /* 0x000fea0003800000 */
[----:B------:R-:W5:Y:S02]  /*3ae0*/  LDG.E.U8 R96, desc[UR54][R2.64+0x59] ;  /* 0x0000593602607981 */ /* 0x000f64000c1e1100 */
[----:B-----5:R-:W-:-:S05]  /*3af0*/  PRMT R0, R96, 0x8880, RZ ;  /* 0x0000888060007816 */ /* 0x020fca00000000ff */
[----:B------:R-:W-:-:S07]  /*3b00*/  IMAD R13, R0, R23, RZ ;  /* 0x00000017000d7224 */ /* 0x000fce00078e02ff */
.L_x_124:
[----:B------:R-:W-:Y:S05]  /*3b10*/  BSYNC B1 ;  /* 0x0000000000017941 */ /* 0x000fea0003800000 */
.L_x_123:
[----:B------:R-:W-:Y:S01]  /*3b20*/  @!P6 IMAD R69, R69, R22, R13 ;  /* 0x000000164545e224 */ /* 0x000fe200078e020d */
[----:B------:R-:W-:Y:S04]  /*3b30*/  BSSY B1, `(.L_x_125) ;  /* 0x0000006000017945 */ /* 0x000fe80003800000 */
[----:B------:R0:W-:Y:S01]  /*3b40*/  @!P6 STG.E.U8 desc[UR54][R4.64+0x59], R69 ;  /* 0x000059450400e986 */ /* 0x0001e2000c101136 */
[----:B------:R-:W-:Y:S05]  /*3b50*/  @P2 BRA `(.L_x_126) ;  /* 0x00000000000c2947 */ /* 0x000fea0003800000 */
[----:B------:R-:W5:Y:S02]  /*3b60*/  LDG.E.U8 R96, desc[UR54][R8.64+0x58] ;  /* 0x0000583608607981 */ /* 0x000f64000c1e1100 */
[----:B-----5:R-:W-:-:S05]  /*3b70*/  PRMT R0, R96, 0x8880, RZ ;  /* 0x0000888060007816 */ /* 0x020fca00000000ff */
[----:B------:R-:W-:-:S07]  /*3b80*/  IMAD R13, R0, R23, RZ ;  /* 0x00000017000d7224 */ /* 0x000fce00078e02ff */
.L_x_126:
[----:B------:R-:W-:Y:S05]  /*3b90*/  BSYNC B1 ;  /* 0x0000000000017941 */ /* 0x000fea0003800000 */
.L_x_125:
        /* <DEDUP_REMOVED lines=12> */
.L_x_128:
[----:B------:R-:W-:Y:S05]  /*3c60*/  BSYNC B1 ;  /* 0x0000000000017941 */ /* 0x000fea0003800000 */
.L_x_127:
[----:B------:R-:W-:Y:S01]  /*3c70*/  @!P4 IMAD R71, R71, R22, R13 ;  /* 0x000000164747c224 */ /* 0x000fe200078e020d */
[----:B------:R-:W-:Y:S04]  /*3c80*/  BSSY B1, `(.L_x_129) ;  /* 0x0000006000017945 */ /* 0x000fe80003800000 */
[----:B------:R0:W-:Y:S01]  /*3c90*/  @!P4 STG.E.U8 desc[UR54][R6.64+0x59], R71 ;  /* 0x000059470600c986 */ /* 0x0001e2000c101136 */
[----:B------:R-:W-:Y:S05]  /*3ca0*/  @P3 BRA `(.L_x_130) ;  /* 0x00000000000c3947 */ /* 0x000fea0003800000 */
[----:B------:R-:W5:Y:S02]  /*3cb0*/  LDG.E.U8 R96, desc[UR54][R2.64+0x60] ;  /* 0x0000603602607981 */ /* 0x000f64000c1e1100 */
[----:B-----5:R-:W-:-:S05]  /*3cc0*/  PRMT R0, R96, 0x8880, RZ ;  /* 0x0000888060007816 */ /* 0x020fca00000000ff */
[----:B------:R-:W-:-:S07]  /*3cd0*/  IMAD R13, R0, R23, RZ ;  /* 0x00000017000d7224 */ /* 0x000fce00078e02ff */
.L_x_130:
[----:B------:R-:W-:Y:S05]  /*3ce0*/  BSYNC B1 ;  /* 0x0000000000017941 */ /* 0x000fea0003800000 */
.L_x_129:
[----:B---3--:R-:W-:Y:S01]  /*3cf0*/  @!P3 IMAD R11, R72, R22, R13 ;  /* 0x00000016480bb224 */ /* 0x008fe200078e020d */
[----:B------:R-:W-:Y:S04]  /*3d00*/  BSSY B1, `(.L_x_131) ;  /* 0x0000006000017945 */ /* 0x000fe80003800000 */
[----:B------:R3:W-:Y:S01]  /*3d10*/  @!P3 STG.E.U8 desc[UR54][R4.64+0x60], R11 ;  /* 0x0000600b0400b986 */ /* 0x0007e2000c101136 */
[----:B------:R-:W-:Y:S05]  /*3d20*/  @P5 BRA `(.L_x_132) ;  /* 0x00000000000c5947 */ /* 0x000fea0003800000 */
[----:B------:R-:W5:Y:S02]  /*3d30*/  LDG.E.U8 R96, desc[UR54][R2.64+0x61] ;  /* 0x0000613602607981 */ /* 0x000f64000c1e1100 */
[----:B-----5:R-:W-:-:S05]  /*3d40*/  PRMT R0, R96, 0x8880, RZ ;  /* 0x0000888060007816 */ /* 0x020fca00000000ff */
[----:B------:R-:W-:-:S07]  /*3d50*/  IMAD R13, R0, R23, RZ ;  /* 0x00000017000d7224 */ /* 0x000fce00078e02ff */
.L_x_132:
[----:B------:R-:W-:Y:S05]  /*3d60*/  BSYNC B1 ;  /* 0x0000000000017941 */ /* 0x000fea0003800000 */
.L_x_131:
[----:B------:R-:W-:Y:S01]  /*3d70*/  @!P5 IMAD R73, R73, R22, R13 ;  /* 0x000000164949d224 */ /* 0x000fe200078e020d */
[----:B------:R-:W-:Y:S04]  /*3d80*/  BSSY B1, `(.L_x_133) ;  /* 0x0000006000017945 */ /* 0x000fe80003800000 */
[----:B------:R0:W-:Y:S01]  /*3d90*/  @!P5 STG.E.U8 desc[UR54][R4.64+0x61], R73 ;  /* 0x000061490400d986 */ /* 0x0001e2000c101136 */
[----:B------:R-:W-:Y:S05]  /*3da0*/  @P6 BRA `(.L_x_134) ;  /* 0x00000000000c6947 */ /* 0x000fea0003800000 */
[----:B------:R-:W5:Y:S02]  /*3db0*/  LDG.E.U8 R96, desc[UR54][R8.64+0x60] ;  /* 0x0000603608607981 */ /* 0x000f64000c1e1100 */
[----:B-----5:R-:W-:-:S05]  /*3dc0*/  PRMT R0, R96, 0x8880, RZ ;  /* 0x0000888060007816 */ /* 0x020fca00000000ff */
[----:B------:R-:W-:-:S07]  /*3dd0*/  IMAD R13, R0, R23, RZ ;  /* 0x00000017000d7224 */ /* 0x000fce00078e02ff */
.L_x_134:
[----:B------:R-:W-:Y:S05]  /*3de0*/  BSYNC B1 ;  /* 0x0000000000017941 */ /* 0x000fea0003800000 */
.L_x_133:
[----:B---3--:R-:W-:Y:S01]  /*3df0*/  @!P6 IMAD R11, R74, R22, R13 ;  /* 0x000000164a0be224 */ /* 0x008fe200078e020d */
[----:B------:R-:W-:Y:S04]  /*3e00*/  BSSY B1, `(.L_x_135) ;  /* 0x0000006000017945 */ /* 0x000fe80003800000 */
[----:B------:R3:W-:Y:S01]  /*3e10*/  @!P6 STG.E.U8 desc[UR54][R6.64+0x60], R11 ;  /* 0x0000600b0600e986 */ /* 0x0007e2000c101136 */
[----:B------:R-:W-:Y:S05]  /*3e20*/  @P2 BRA `(.L_x_136) ;  /* 0x00000000000c2947 */ /* 0x000fea0003800000 */
[----:B------:R-:W5:Y:S02]  /*3e30*/  LDG.E.U8 R96, desc[UR54][R8.64+0x61] ;  /* 0x0000613608607981 */ /* 0x000f64000c1e1100 */
[----:B-----5:R-:W-:-:S05]  /*3e40*/  PRMT R0, R96, 0x8880, RZ ;  /* 0x0000888060007816 */ /* 0x020fca00000000ff */
[----:B------:R-:W-:-:S07]  /*3e50*/  IMAD R13, R0, R23, RZ ;  /* 0x00000017000d7224 */ /* 0x000fce00078e02ff */
.L_x_136:
[----:B------:R-:W-:Y:S05]  /*3e60*/  BSYNC B1 ;  /* 0x0000000000017941 */ /* 0x000fea0003800000 */
.L_x_135:
        /* <DEDUP_REMOVED lines=12> */
.L_x_138:
[----:B------:R-:W-:Y:S05]  /*3f30*/  BSYNC B1 ;  /* 0x0000000000017941 */ /* 0x000fea0003800000 */
.L_x_137:
[----:B---3--:R-:W-:Y:S01]  /*3f40*/  @!P5 IMAD R11, R76, R22, R13 ;  /* 0x000000164c0bd224 */ /* 0x008fe200078e020d */
[----:B------:R-:W-:Y:S04]  /*3f50*/  BSSY B1, `(.L_x_139) ;  /* 0x0000006000017945 */ /* 0x000fe80003800000 */
[----:B------:R3:W-:Y:S01]  /*3f60*/  @!P5 STG.E.U8 desc[UR54][R4.64+0x68], R11 ;  /* 0x0000680b0400d986 */ /* 0x0007e2000c101136 */
[----:B------:R-:W-:Y:S05]  /*3f70*/  @P3 BRA `(.L_x_140) ;  /* 0x00000000000c3947 */ /* 0x000fea0003800000 */
[----:B------:R-:W5:Y:S02]  /*3f80*/  LDG.E.U8 R96, desc[UR54][R2.64+0x69] ;  /* 0x0000693602607981 */ /* 0x000f64000c1e1100 */
[----:B-----5:R-:W-:-:S05]  /*3f90*/  PRMT R0, R96, 0x8880, RZ ;  /* 0x0000888060007816 */ /* 0x020fca00000000ff */
[----:B------:R-:W-:-:S07]  /*3fa0*/  IMAD R13, R0, R23, RZ ;  /* 0x00000017000d7224 */ /* 0x000fce00078e02ff */
.L_x_140:
[----:B------:R-:W-:Y:S05]  /*3fb0*/  BSYNC B1 ;  /* 0x0000000000017941 */ /* 0x000fea0003800000 */
.L_x_139:
[----:B------:R-:W-:Y:S01]  /*3fc0*/  @!P3 IMAD R77, R77, R22, R13 ;  /* 0x000000164d4db224 */ /* 0x000fe200078e020d */
[----:B------:R-:W-:Y:S04]  /*3fd0*/  BSSY B1, `(.L_x_141) ;  /* 0x0000006000017945 */ /* 0x000fe80003800000 */
[----:B------:R0:W-:Y:S01]  /*3fe0*/  @!P3 STG.E.U8 desc[UR54][R4.64+0x69], R77 ;  /* 0x0000694d0400b986 */ /* 0x0001e2000c101136 */
[----:B------:R-:W-:Y:S05]  /*3ff0*/  @P2 BRA `(.L_x_142) ;  /* 0x00000000000c2947 */ /* 0x000fea0003800000 */
[----:B------:R-:W5:Y:S02]  /*4000*/  LDG.E.U8 R96, desc[UR54][R8.64+0x68] ;  /* 0x0000683608607981 */ /* 0x000f64000c1e1100 */
[----:B-----5:R-:W-:-:S05]  /*4010*/  PRMT R0, R96, 0x8880, RZ ;  /* 0x0000888060007816 */ /* 0x020fca00000000ff */
[----:B------:R-:W-:-:S07]  /*4020*/  IMAD R13, R0, R23, RZ ;  /* 0x00000017000d7224 */ /* 0x000fce00078e02ff */
.L_x_142:
[----:B------:R-:W-:Y:S05]  /*4030*/  BSYNC B1 ;  /* 0x0000000000017941 */ /* 0x000fea0003800000 */
.L_x_141:
[----:B---3--:R-:W-:Y:S01]  /*4040*/  @!P2 IMAD R11, R78, R22, R13 ;  /* 0x000000164e0ba224 */ /* 0x008fe200078e020d */
[----:B------:R-:W-:Y:S04]  /*4050*/  BSSY B1, `(.L_x_143) ;  /* 0x0000006000017945 */ /* 0x000fe80003800000 */
[----:B------:R3:W-:Y:S01]  /*4060*/  @!P2 STG.E.U8 desc[UR54][R6.64+0x68], R11 ;  /* 0x0000680b0600a986 */ /* 0x0007e2000c101136 */
[----:B------:R-:W-:Y:S05]  /*4070*/  @P6 BRA `(.L_x_144) ;  /* 0x00000000000c6947 */ /* 0x000fea0003800000 */
[----:B------:R-:W5:Y:S02]  /*4080*/  LDG.E.U8 R96, desc[UR54][R8.64+0x69] ;  /* 0x0000693608607981 */ /* 0x000f64000c1e1100 */
[----:B-----5:R-:W-:-:S05]  /*4090*/  PRMT R0, R96, 0x8880, RZ ;  /* 0x0000888060007816 */ /* 0x020fca00000000ff */
[----:B------:R-:W-:-:S07]  /*40a0*/  IMAD R13, R0, R23, RZ ;  /* 0x00000017000d7224 */ /* 0x000fce00078e02ff */
.L_x_144:
[----:B------:R-:W-:Y:S05]  /*40b0*/  BSYNC B1 ;  /* 0x0000000000017941 */ /* 0x000fea0003800000 */
.L_x_143:
[----:B------:R-:W-:Y:S01]  /*40c0*/  @!P6 IMAD R79, R79, R22, R13 ;  /* 0x000000164f4fe224 */ /* 0x000fe200078e020d */
[----:B------:R-:W-:Y:S04]  /*40d0*/  BSSY B1, `(.L_x_145) ;  /* 0x0000006000017945 */ /* 0x000fe80003800000 */
[----:B------:R0:W-:Y:S01]  /*40e0*/  @!P6 STG.E.U8 desc[UR54][R6.64+0x69], R79 ;  /* 0x0000694f0600e986 */ /* 0x0001e2000c101136 */
[----:B------:R-:W-:Y:S05]  /*40f0*/  @P4 BRA `(.L_x_146) ;  /* 0x00000000000c4947 */ /* 0x000fea0003800000 */
[----:B------:R-:W5:Y:S02]  /*4100*/  LDG.E.U8 R96, desc[UR54][R2.64+0x70] ;  /* 0x0000703602607981 */ /* 0x000f64000c1e1100 */
[----:B-----5:R-:W-:-:S05]  /*4110*/  PRMT R0, R96, 0x8880, RZ ;  /* 0x0000888060007816 */ /* 0x020fca00000000ff */
[----:B------:R-:W-:-:S07]  /*4120*/  IMAD R13, R0, R23, RZ ;  /* 0x00000017000d7224 */ /* 0x000fce00078e02ff */
.L_x_146:
[----:B------:R-:W-:Y:S05]  /*4130*/  BSYNC B1 ;  /* 0x0000000000017941 */ /* 0x000fea0003800000 */
.L_x_145:
[----:B------:R-:W-:Y:S01]  /*4140*/  ISETP.LT.OR P3, PT, R14, 0x72, !P1 ;  /* 0x000000720e00780c */ /* 0x000fe20004f61670 */
[----:B---3--:R-:W-:Y:S01]  /*4150*/  @!P4 IMAD R11, R80, R22, R13 ;  /* 0x00000016500bc224 */ /* 0x008fe200078e020d */
[----:B------:R-:W-:Y:S01]  /*4160*/  BSSY B1, `(.L_x_147) ;  /* 0x000000b000017945 */ /* 0x000fe20003800000 */
[C---:B------:R-:W-:Y:S02]  /*4170*/  ISETP.LT.OR P2, PT, R14.reuse, 0x71, !P0 ;  /* 0x000000710e00780c */ /* 0x040fe40004741670 */
[C---:B------:R-:W-:Y:S01]  /*4180*/  ISETP.LT.OR P5, PT, R14.reuse, 0x72, !P0 ;  /* 0x000000720e00780c */ /* 0x040fe200047a1670 */
[----:B------:R3:W-:Y:S01]  /*4190*/  @!P4 STG.E.U8 desc[UR54][R4.64+0x70], R11 ;  /* 0x0000700b0400c986 */ /* 0x0007e2000c101136 */
[C---:B------:R-:W-:Y:S02]  /*41a0*/  ISETP.LT.OR P4, PT, R14.reuse, 0x79, !P1 ;  /* 0x000000790e00780c */ /* 0x040fe40004f81670 */
[C---:B------:R-:W-:Y:S02]  /*41b0*/  ISETP.LT.OR P1, PT, R14.reuse, 0x7a, !P1 ;  /* 0x0000007a0e00780c */ /* 0x040fe40004f21670 */
[----:B------:R-:W-:-:S02]  /*41c0*/  ISETP.LT.OR P6, PT, R14, 0x79, !P0 ;  /* 0x000000790e00780c */ /* 0x000fc400047c1670 */
[----:B------:R-:W-:Y:S11]  /*41d0*/  @P3 BRA `(.L_x_148) ;  /* 0x00000000000c3947 */ /* 0x000ff60003800000 */
[----:B------:R-:W5:Y:S02]  /*41e0*/  LDG.E.U8 R96, desc[UR54][R2.64+0x71] ;  /* 0x0000713602607981 */ /* 0x000f64000c1e1100 */
[----:B-----5:R-:W-:-:S05]  /*41f0*/  PRMT R0, R96, 0x8880, RZ ;  /* 0x0000888060007816 */ /* 0x020fca00000000ff */
[----:B------:R-:W-:-:S07]  /*4200*/  IMAD R13, R0, R23, RZ ;  /* 0x00000017000d7224 */ /* 0x000fce00078e02ff */
.L_x_148:
[----:B------:R-:W-:Y:S05]  /*4210*/  BSYNC B1 ;  /* 0x0000000000017941 */ /* 0x000fea0003800000 */
.L_x_147:
[----:B------:R-:W-:Y:S01]  /*4220*/  @!P3 IMAD R81, R81, R22, R13 ;  /* 0x000000165151b224 */ /* 0x000fe200078e020d */
[----:B------:R-:W-:Y:S04]  /*4230*/  BSSY B1, `(.L_x_149) ;  /* 0x0000006000017945 */ /* 0x000fe80003800000 */
[----:B------:R0:W-:Y:S01]  /*4240*/  @!P3 STG.E.U8 desc[UR54][R4.64+0x71], R81 ;  /* 0x000071510400b986 */ /* 0x0001e2000c101136 */
[----:B------:R-:W-:Y:S05]  /*4250*/  @P2 BRA `(.L_x_150) ;  /* 0x00000000000c2947 */ /* 0x000fea0003800000 */
[----:B------:R-:W5:Y:S02]  /*4260*/  LDG.E.U8 R96, desc[UR54][R8.64+0x70] ;  /* 0x0000703608607981 */ /* 0x000f64000c1e1100 */
[----:B-----5:R-:W-:-:S05]  /*4270*/  PRMT R0, R96, 0x8880, RZ ;  /* 0x0000888060007816 */ /* 0x020fca00000000ff */
[----:B------:R-:W-:-:S07]  /*4280*/  IMAD R13, R0, R23, RZ ;  /* 0x00000017000d7224 */ /* 0x000fce00078e02ff */
.L_x_150:
[----:B------:R-:W-:Y:S05]  /*4290*/  BSYNC B1 ;  /* 0x0000000000017941 */ /* 0x000fea0003800000 */
.L_x_149:
[----:B---3--:R-:W-:Y:S01]  /*42a0*/  @!P2 IMAD R11, R82, R22, R13 ;  /* 0x00000016520ba224 */ /* 0x008fe200078e020d */
[----:B------:R-:W-:Y:S04]  /*42b0*/  BSSY B1, `(.L_x_151) ;  /* 0x0000006000017945 */ /* 0x000fe80003800000 */
[----:B------:R3:W-:Y:S01]  /*42c0*/  @!P2 STG.E.U8 desc[UR54][R6.64+0x70], R11 ;  /* 0x0000700b0600a986 */ /* 0x0007e2000c101136 */
[----:B------:R-:W-:Y:S05]  /*42d0*/  @P5 BRA `(.L_x_152) ;  /* 0x00000000000c5947 */ /* 0x000fea0003800000 */
[----:B------:R-:W5:Y:S02]  /*42e0*/  LDG.E.U8 R96, desc[UR54][R8.64+0x71] ;  /* 0x0000713608607981 */ /* 0x000f64000c1e1100 */
[----:B-----5:R-:W-:-:S05]  /*42f0*/  PRMT R0, R96, 0x8880, RZ ;  /* 0x0000888060007816 */ /* 0x020fca00000000ff */
[----:B------:R-:W-:-:S07]  /*4300*/  IMAD R13, R0, R23, RZ ;  /* 0x00000017000d7224 */ /* 0x000fce00078e02ff */
.L_x_152:
[----:B------:R-:W-:Y:S05]  /*4310*/  BSYNC B1 ;  /* 0x0000000000017941 */ /* 0x000fea0003800000 */
.L_x_151:
[----:B------:R-:W-:Y:S01]  /*4320*/  @!P5 IMAD R83, R83, R22, R13 ;  /* 0x000000165353d224 */ /* 0x000fe200078e020d */
[----:B------:R-:W-:Y:S04]  /*4330*/  BSSY B1, `(.L_x_153) ;  /* 0x0000006000017945 */ /* 0x000fe80003800000 */
[----:B------:R0:W-:Y:S01]  /*4340*/  @!P5 STG.E.U8 desc[UR54][R6.64+0x71], R83 ;  /* 0x000071530600d986 */ /* 0x0001e2000c101136 */
[----:B------:R-:W-:Y:S05]  /*4350*/  @P4 BRA `(.L_x_154) ;  /* 0x00000000000c4947 */ /* 0x000fea0003800000 */
[----:B------:R-:W5:Y:S02]  /*4360*/  LDG.E.U8 R96, desc[UR54][R2.64+0x78] ;  /* 0x0000783602607981 */ /* 0x000f64000c1e1100 */
[----:B-----5:R-:W-:-:S05]  /*4370*/  PRMT R0, R96, 0x8880, RZ ;  /* 0x0000888060007816 */ /* 0x020fca00000000ff */
[----:B------:R-:W-:-:S07]  /*4380*/  IMAD R13, R0, R23, RZ ;  /* 0x00000017000d7224 */ /* 0x000fce00078e02ff */
.L_x_154:
[----:B------:R-:W-:Y:S05]  /*4390*/  BSYNC B1 ;  /* 0x0000000000017941 */ /* 0x000fea0003800000 */
.L_x_153:
[----:B---3--:R-:W-:Y:S01]  /*43a0*/  @!P4 IMAD R11, R84, R22, R13 ;  /* 0x00000016540bc224 */ /* 0x008fe200078e020d */
[----:B------:R-:W-:Y:S04]  /*43b0*/  BSSY B1, `(.L_x_155) ;  /* 0x0000006000017945 */ /* 0x000fe80003800000 */
[----:B------:R3:W-:Y:S01]  /*43c0*/  @!P4 STG.E.U8 desc[UR54][R4.64+0x78], R11 ;  /* 0x0000780b0400c986 */ /* 0x0007e2000c101136 */
[----:B------:R-:W-:Y:S05]  /*43d0*/  @P1 BRA `(.L_x_156) ;  /* 0x00000000000c1947 */ /* 0x000fea0003800000 */
[----:B------:R-:W5:Y:S02]  /*43e0*/  LDG.E.U8 R96, desc[UR54][R2.64+0x79] ;  /* 0x0000793602607981 */ /* 0x000f64000c1e1100 */
[----:B-----5:R-:W-:-:S05]  /*43f0*/  PRMT R0, R96, 0x8880, RZ ;  /* 0x0000888060007816 */ /* 0x020fca00000000ff */
[----:B------:R-:W-:-:S07]  /*4400*/  IMAD R13, R0, R23, RZ ;  /* 0x00000017000d7224 */ /* 0x000fce00078e02ff */
.L_x_156:
[----:B------:R-:W-:Y:S05]  /*4410*/  BSYNC B1 ;  /* 0x0000000000017941 */ /* 0x000fea0003800000 */
.L_x_155:
[----:B------:R-:W-:Y:S01]  /*4420*/  @!P1 IMAD R85, R85, R22, R13 ;  /* 0x0000001655559224 */ /* 0x000fe200078e020d */
[----:B------:R-:W-:Y:S04]  /*4430*/  BSSY B1, `(.L_x_157) ;  /* 0x0000006000017945 */ /* 0x000fe80003800000 */
[----:B------:R0:W-:Y:S01]  /*4440*/  @!P1 STG.E.U8 desc[UR54][R4.64+0x79], R85 ;  /* 0x0000795504009986 */ /* 0x0001e2000c101136 */
[----:B------:R-:W-:Y:S05]  /*4450*/  @P6 BRA `(.L_x_158) ;  /* 0x00000000000c6947 */ /* 0x000fea0003800000 */
[----:B------:R-:W5:Y:S02]  /*4460*/  LDG.E.U8 R96, desc[UR54][R8.64+0x78] ;  /* 0x0000783608607981 */ /* 0x000f64000c1e1100 */
[----:B-----5:R-:W-:-:S05]  /*4470*/  PRMT R0, R96, 0x8880, RZ ;  /* 0x0000888060007816 */ /* 0x020fca00000000ff */
[----:B------:R-:W-:-:S07]  /*4480*/  IMAD R13, R0, R23, RZ ;  /* 0x00000017000d7224 */ /* 0x000fce00078e02ff */
.L_x_158:
[----:B------:R-:W-:Y:S05]  /*4490*/  BSYNC B1 ;  /* 0x0000000000017941 */ /* 0x000fea0003800000 */
.L_x_157:
[----:B0-----:R-:W-:Y:S01]  /*44a0*/  @!P6 IMAD R3, R86, R22, R13 ;  /* 0x000000165603e224 */ /* 0x001fe200078e020d */
[----:B------:R-:W-:Y:S01]  /*44b0*/  ISETP.LT.OR P0, PT, R14, 0x7a, !P0 ;  /* 0x0000007a0e00780c */ /* 0x000fe20004701670 */
[----:B------:R-:W-:Y:S03]  /*44c0*/  BSSY B1, `(.L_x_159) ;  /* 0x0000006000017945 */ /* 0x000fe60003800000 */
[----:B------:R0:W-:Y:S09]  /*44d0*/  @!P6 STG.E.U8 desc[UR54][R6.64+0x78], R3 ;  /* 0x000078030600e986 */ /* 0x0001f2000c101136 */
[----:B------:R-:W-:Y:S05]  /*44e0*/  @P0 BRA `(.L_x_160) ;  /* 0x00000000000c0947 */ /* 0x000fea0003800000 */
[----:B------:R-:W5:Y:S02]  /*44f0*/  LDG.E.U8 R96, desc[UR54][R8.64+0x79] ;  /* 0x0000793608607981 */ /* 0x000f64000c1e1100 */
[----:B-----5:R-:W-:-:S05]  /*4500*/  PRMT R0, R96, 0x8880, RZ ;  /* 0x0000888060007816 */ /* 0x020fca00000000ff */
[----:B------:R-:W-:-:S07]  /*4510*/  IMAD R13, R0, R23, RZ ;  /* 0x00000017000d7224 */ /* 0x000fce00078e02ff */
.L_x_160:
[----:B------:R-:W-:Y:S05]  /*4520*/  BSYNC B1 ;  /* 0x0000000000017941 */ /* 0x000fea0003800000 */
.L_x_159:
[----:B------:R-:W-:Y:S01]  /*4530*/  IMAD R13, R87, R22, R13 ;  /* 0x00000016570d7224 */ /* 0x000fe200078e020d */
[----:B------:R-:W-:Y:S06]  /*4540*/  @P0 BRA `(.L_x_161) ;  /* 0x0000000c00100947 */ /* 0x000fec0003800000 */
[----:B------:R0:W-:Y:S01]  /*4550*/  STG.E.U8 desc[UR54][R6.64+0x79], R13 ;  /* 0x0000790d06007986 */ /* 0x0001e2000c101136 */
[----:B------:R-:W-:Y:S05]  /*4560*/  BRA `(.L_x_161) ;  /* 0x0000000c00087947 */ /* 0x000fea0003800000 */
.L_x_32:
[C---:B------:R-:W-:Y:S02]  /*4570*/  ISETP.GE.AND P1, PT, R18.reuse, 0x1, PT ;  /* 0x000000011200780c */ /* 0x040fe40003f26270 */
[----:B------:R-:W-:Y:S02]  /*4580*/  ISETP.GE.AND P0, PT, R18, 0x9, PT ;  /* 0x000000091200780c */ /* 0x000fe40003f06270 */
[C---:B------:R-:W-:Y:S02]  /*4590*/  ISETP.LT.OR P3, PT, R14.reuse, 0x1, !P1 ;  /* 0x000000010e00780c */ /* 0x040fe40004f61670 */
[C---:B------:R-:W-:Y:S02]  /*45a0*/  ISETP.LT.OR P5, PT, R14.reuse, 0x2, !P1 ;  /* 0x000000020e00780c */ /* 0x040fe40004fa1670 */
[C---:B------:R-:W-:Y:S02]  /*45b0*/  ISETP.LT.OR P2, PT, R14.reuse, 0x1, !P0 ;  /* 0x000000010e00780c */ /* 0x040fe40004741670 */
[----:B------:R-:W-:-:S02]  /*45c0*/  ISETP.LT.OR P6, PT, R14, 0x2, !P0 ;  /* 0x000000020e00780c */ /* 0x000fc400047c1670 */
[----:B------:R-:W-:-:S05]  /*45d0*/  ISETP.LT.OR P4, PT, R14, 0x9, !P1 ;  /* 0x000000090e00780c */ /* 0x000fca0004f81670 */
[-C--:B------:R-:W-:Y:S02]  /*45e0*/  @!P3 IMAD R3, R24, R22.reuse, RZ ;  /* 0x000000161803b224 */ /* 0x080fe400078e02ff */
[-C--:B------:R-:W-:Y:S02]  /*45f0*/  @!P5 IMAD R25, R25, R22.reuse, RZ ;  /* 0x000000161919d224 */ /* 0x080fe400078e02ff */
[-C--:B------:R-:W-:Y:S01]  /*4600*/  @!P2 IMAD R9, R26, R22.reuse, RZ ;  /* 0x000000161a09a224 */ /* 0x080fe200078e02ff */
[----:B------:R0:W-:Y:S01]  /*4610*/  @!P3 STG.E.U8 desc[UR54][R4.64], R3 ;  /* 0x000000030400b986 */ /* 0x0001e2000c101136 */
[C---:B------:R-:W-:Y:S01]  /*4620*/  ISETP.LT.OR P3, PT, R14.reuse, 0xa, !P1 ;  /* 0x0000000a0e00780c */ /* 0x040fe20004f61670 */
[-C--:B------:R-:W-:Y:S02]  /*4630*/  @!P6 IMAD R27, R27, R22.reuse, RZ ;  /* 0x000000161b1be224 */ /* 0x080fe400078e02ff */
[----:B------:R-:W-:Y:S01]  /*4640*/  @!P5 STG.E.U8 desc[UR54][R4.64+0x1], R25 ;  /* 0x000001190400d986 */ /* 0x000fe2000c101136 */
[----:B------:R-:W-:Y:S01]  /*4650*/  ISETP.LT.OR P5, PT, R14, 0x9, !P0 ;  /* 0x000000090e00780c */ /* 0x000fe200047a1670 */
[----:B------:R-:W-:-:S02]  /*4660*/  @!P4 IMAD R11, R28, R22, RZ ;  /* 0x000000161c0bc224 */ /* 0x000fc400078e02ff */
[----:B------:R1:W-:Y:S01]  /*4670*/  @!P2 STG.E.U8 desc[UR54][R6.64], R9 ;  /* 0x000000090600a986 */ /* 0x0003e2000c101136 */
[----:B------:R-:W-:-:S03]  /*4680*/  ISETP.LT.OR P2, PT, R14, 0xa, !P0 ;  /* 0x0000000a0e00780c */ /* 0x000fc60004741670 */
[----:B------:R-:W-:Y:S01]  /*4690*/  @!P6 STG.E.U8 desc[UR54][R6.64+0x1], R27 ;  /* 0x0000011b0600e986 */ /* 0x000fe2000c101136 */
[C---:B------:R-:W-:Y:S01]  /*46a0*/  ISETP.LT.OR P6, PT, R14.reuse, 0x11, !P1 ;  /* 0x000000110e00780c */ /* 0x040fe20004fc1670 */
[-C--:B------:R-:W-:Y:S02]  /*46b0*/  @!P3 IMAD R29, R29, R22.reuse, RZ ;  /* 0x000000161d1db224 */ /* 0x080fe400078e02ff */
[----:B------:R-:W-:Y:S01]  /*46c0*/  @!P4 STG.E.U8 desc[UR54][R4.64+0x8], R11 ;  /* 0x0000080b0400c986 */ /* 0x000fe2000c101136 */
[----:B------:R-:W-:Y:S01]  /*46d0*/  ISETP.LT.OR P4, PT, R14, 0x12, !P1 ;  /* 0x000000120e00780c */ /* 0x000fe20004f81670 */
[-C--:B0-----:R-:W-:Y:S02]  /*46e0*/  @!P5 IMAD R3, R30, R22.reuse, RZ ;  /* 0x000000161e03d224 */ /* 0x081fe400078e02ff */
[----:B------:R-:W-:Y:S01]  /*46f0*/  @!P3 STG.E.U8 desc[UR54][R4.64+0x9], R29 ;  /* 0x0000091d0400b986 */ /* 0x000fe2000c101136 */
[----:B------:R-:W-:Y:S01]  /*4700*/  ISETP.LT.OR P3, PT, R14, 0x11, !P0 ;  /* 0x000000110e00780c */ /* 0x000fe20004761670 */
[----:B------:R-:W-:-:S02]  /*4710*/  @!P2 IMAD R31, R31, R22, RZ ;  /* 0x000000161f1fa224 */ /* 0x000fc400078e02ff */
[----:B------:R0:W-:Y:S01]  /*4720*/  @!P5 STG.E.U8 desc[UR54][R6.64+0x8], R3 ;  /* 0x000008030600d986 */ /* 0x0001e2000c101136 */
[----:B------:R-:W-:Y:S01]  /*4730*/  ISETP.LT.OR P5, PT, R14, 0x12, !P0 ;  /* 0x000000120e00780c */ /* 0x000fe200047a1670 */
[-C--:B-1----:R-:W-:Y:S02]  /*4740*/  @!P6 IMAD R9, R32, R22.reuse, RZ ;  /* 0x000000162009e224 */ /* 0x082fe400078e02ff */
[----:B------:R-:W-:Y:S01]  /*4750*/  @!P2 STG.E.U8 desc[UR54][R6.64+0x9], R31 ;  /* 0x0000091f0600a986 */ /* 0x000fe2000c101136 */
[C---:B------:R-:W-:Y:S01]  /*4760*/  ISETP.LT.OR P2, PT, R14.reuse, 0x19, !P1 ;  /* 0x000000190e00780c */ /* 0x040fe20004f41670 */
[-C--:B------:R-:W-:Y:S02]  /*4770*/  @!P4 IMAD R33, R33, R22.reuse, RZ ;  /* 0x000000162121c224 */ /* 0x080fe400078e02ff */
[----:B------:R1:W-:Y:S01]  /*4780*/  @!P6 STG.E.U8 desc[UR54][R4.64+0x10], R9 ;  /* 0x000010090400e986 */ /* 0x0003e2000c101136 */
[----:B------:R-:W-:Y:S01]  /*4790*/  ISETP.LT.OR P6, PT, R14, 0x1a, !P1 ;  /* 0x0000001a0e00780c */ /* 0x000fe20004fc1670 */
[----:B0-----:R-:W-:-:S02]  /*47a0*/  @!P3 IMAD R3, R34, R22, RZ ;  /* 0x000000162203b224 */ /* 0x001fc400078e02ff */
[----:B------:R-:W-:Y:S02]  /*47b0*/  @!P4 STG.E.U8 desc[UR54][R4.64+0x11], R33 ;  /* 0x000011210400c986 */ /* 0x000fe4000c101136 */
[-C--:B------:R-:W-:Y:S01]  /*47c0*/  @!P5 IMAD R35, R35, R22.reuse, RZ ;  /* 0x000000162323d224 */ /* 0x080fe200078e02ff */
[C---:B------:R-:W-:Y:S01]  /*47d0*/  ISETP.LT.OR P4, PT, R14.reuse, 0x19, !P0 ;  /* 0x000000190e00780c */ /* 0x040fe20004781670 */
[----:B------:R0:W-:Y:S01]  /*47e0*/  @!P3 STG.E.U8 desc[UR54][R6.64+0x10], R3 ;  /* 0x000010030600b986 */ /* 0x0001e2000c101136 */
[----:B------:R-:W-:Y:S01]  /*47f0*/  ISETP.LT.OR P3, PT, R14, 0x1a, !P0 ;  /* 0x0000001a0e00780c */ /* 0x000fe20004761670 */
[-C--:B-1----:R-:W-:Y:S02]  /*4800*/  @!P2 IMAD R9, R36, R22.reuse, RZ ;  /* 0x000000162409a224 */ /* 0x082fe400078e02ff */
[----:B------:R-:W-:Y:S01]  /*4810*/  @!P5 STG.E.U8 desc[UR54][R6.64+0x11], R35 ;  /* 0x000011230600d986 */ /* 0x000fe2000c101136 */
[----:B------:R-:W-:Y:S01]  /*4820*/  ISETP.LT.OR P5, PT, R14, 0x21, !P1 ;  /* 0x000000210e00780c */ /* 0x000fe20004fa1670 */
[----:B------:R-:W-:-:S02]  /*4830*/  @!P6 IMAD R37, R37, R22, RZ ;  /* 0x000000162525e224 */ /* 0x000fc400078e02ff */
[----:B------:R1:W-:Y:S01]  /*4840*/  @!P2 STG.E.U8 desc[UR54][R4.64+0x18], R9 ;  /* 0x000018090400a986 */ /* 0x0003e2000c101136 */
[----:B------:R-:W-:-:S03]  /*4850*/  ISETP.LT.OR P2, PT, R14, 0x22, !P1 ;  /* 0x000000220e00780c */ /* 0x000fc60004f41670 */
[-C--:B------:R-:W-:Y:S01]  /*4860*/  @!P4 IMAD R11, R38, R22.reuse, RZ ;  /* 0x00000016260bc224 */ /* 0x080fe200078e02ff */
        /* <DEDUP_REMOVED lines=40> */
[C---:B------:R-:W-:Y:S01]  /*4af0*/  ISETP.LT.OR P5, PT, R14.reuse, 0x3a, !P0 ;  /* 0x0000003a0e00780c */ /* 0x040fe200047a1670 */
[-C--:B------:R-:W-:Y:S02]  /*4b00*/  @!P6 IMAD R53, R53, R22.reuse, RZ ;  /* 0x000000163535e224 */ /* 0x080fe400078e02ff */
[----:B------:R-:W-:Y:S01]  /*4b10*/  @!P2 STG.E.U8 desc[UR54][R6.64+0x31], R51 ;  /* 0x000031330600a986 */ /* 0x000fe2000c101136 */
[----:B------:R-:W-:Y:S01]  /*4b20*/  ISETP.LT.OR P2, PT, R14, 0x41, !P1 ;  /* 0x000000410e00780c */ /* 0x000fe20004f41670 */
[-C--:B-1----:R-:W-:Y:S02]  /*4b30*/  @!P4 IMAD R9, R52, R22.reuse, RZ ;  /* 0x000000163409c224 */ /* 0x082fe400078e02ff */
[----:B------:R-:W-:Y:S01]  /*4b40*/  @!P6 STG.E.U8 desc[UR54][R4.64+0x39], R53 ;  /* 0x000039350400e986 */ /* 0x000fe2000c101136 */
[----:B------:R-:W-:Y:S01]  /*4b50*/  ISETP.LT.OR P6, PT, R14, 0x41, !P0 ;  /* 0x000000410e00780c */ /* 0x000fe200047c1670 */
[----:B0-----:R-:W-:-:S02]  /*4b60*/  @!P3 IMAD R3, R54, R22, RZ ;  /* 0x000000163603b224 */ /* 0x001fc400078e02ff */
[----:B------:R0:W-:Y:S02]  /*4b70*/  @!P4 STG.E.U8 desc[UR54][R4.64+0x38], R9 ;  /* 0x000038090400c986 */ /* 0x0001e4000c101136 */
[-C--:B------:R-:W-:Y:S01]  /*4b80*/  @!P5 IMAD R55, R55, R22.reuse, RZ ;  /* 0x000000163737d224 */ /* 0x080fe200078e02ff */
[C---:B------:R-:W-:Y:S01]  /*4b90*/  ISETP.LT.OR P4, PT, R14.reuse, 0x42, !P1 ;  /* 0x000000420e00780c */ /* 0x040fe20004f81670 */
[----:B------:R1:W-:Y:S01]  /*4ba0*/  @!P3 STG.E.U8 desc[UR54][R6.64+0x38], R3 ;  /* 0x000038030600b986 */ /* 0x0003e2000c101136 */
[----:B------:R-:W-:Y:S01]  /*4bb0*/  ISETP.LT.OR P3, PT, R14, 0x49, !P1 ;  /* 0x000000490e00780c */ /* 0x000fe20004f61670 */
[-C--:B------:R-:W-:Y:S02]  /*4bc0*/  @!P2 IMAD R11, R56, R22.reuse, RZ ;  /* 0x00000016380ba224 */ /* 0x080fe400078e02ff */
[----:B------:R-:W-:Y:S01]  /*4bd0*/  @!P5 STG.E.U8 desc[UR54][R6.64+0x39], R55 ;  /* 0x000039370600d986 */ /* 0x000fe2000c101136 */
[----:B------:R-:W-:Y:S01]  /*4be0*/  ISETP.LT.OR P5, PT, R14, 0x42, !P0 ;  /* 0x000000420e00780c */ /* 0x000fe200047a1670 */
[----:B0-----:R-:W-:-:S02]  /*4bf0*/  @!P6 IMAD R9, R58, R22, RZ ;  /* 0x000000163a09e224 */ /* 0x001fc400078e02ff */
[----:B------:R0:W-:Y:S01]  /*4c00*/  @!P2 STG.E.U8 desc[UR54][R4.64+0x40], R11 ;  /* 0x0000400b0400a986 */ /* 0x0001e2000c101136 */
[----:B------:R-:W-:-:S03]  /*4c10*/  ISETP.LT.OR P2, PT, R14, 0x4a, !P1 ;  /* 0x0000004a0e00780c */ /* 0x000fc60004f41670 */
[-C--:B------:R-:W-:Y:S02]  /*4c20*/  @!P4 IMAD R57, R57, R22.reuse, RZ ;  /* 0x000000163939c224 */ /* 0x080fe400078e02ff */
[----:B-1----:R-:W-:-:S03]  /*4c30*/  @!P3 IMAD R3, R60, R22, RZ ;  /* 0x000000163c03b224 */ /* 0x002fc600078e02ff */
[----:B------:R-:W-:Y:S01]  /*4c40*/  @!P4 STG.E.U8 desc[UR54][R4.64+0x41], R57 ;  /* 0x000041390400c986 */ /* 0x000fe2000c101136 */
[C---:B------:R-:W-:Y:S01]  /*4c50*/  ISETP.LT.OR P4, PT, R14.reuse, 0x49, !P0 ;  /* 0x000000490e00780c */ /* 0x040fe20004781670 */
[-C--:B------:R-:W-:Y:S02]  /*4c60*/  @!P5 IMAD R59, R59, R22.reuse, RZ ;  /* 0x000000163b3bd224 */ /* 0x080fe400078e02ff */
[----:B------:R1:W-:Y:S01]  /*4c70*/  @!P6 STG.E.U8 desc[UR54][R6.64+0x40], R9 ;  /* 0x000040090600e986 */ /* 0x0003e2000c101136 */
[C---:B------:R-:W-:Y:S01]  /*4c80*/  ISETP.LT.OR P6, PT, R14.reuse, 0x4a, !P0 ;  /* 0x0000004a0e00780c */ /* 0x040fe200047c1670 */
[----:B------:R-:W-:Y:S02]  /*4c90*/  @!P2 IMAD R61, R61, R22, RZ ;  /* 0x000000163d3da224 */ /* 0x000fe400078e02ff */
[----:B------:R-:W-:Y:S01]  /*4ca0*/  @!P5 STG.E.U8 desc[UR54][R6.64+0x41], R59 ;  /* 0x0000413b0600d986 */ /* 0x000fe2000c101136 */
[----:B------:R-:W-:-:S03]  /*4cb0*/  ISETP.LT.OR P5, PT, R14, 0x51, !P1 ;  /* 0x000000510e00780c */ /* 0x000fc60004fa1670 */
[----:B------:R2:W-:Y:S01]  /*4cc0*/  @!P3 STG.E.U8 desc[UR54][R4.64+0x48], R3 ;  /* 0x000048030400b986 */ /* 0x0005e2000c101136 */
[----:B------:R-:W-:Y:S01]  /*4cd0*/  ISETP.LT.OR P3, PT, R14, 0x52, !P1 ;  /* 0x000000520e00780c */ /* 0x000fe20004f61670 */
[-C--:B0-----:R-:W-:Y:S02]  /*4ce0*/  @!P4 IMAD R11, R62, R22.reuse, RZ ;  /* 0x000000163e0bc224 */ /* 0x081fe400078e02ff */
[----:B------:R-:W-:Y:S01]  /*4cf0*/  @!P2 STG.E.U8 desc[UR54][R4.64+0x49], R61 ;  /* 0x0000493d0400a986 */ /* 0x000fe2000c101136 */
[C---:B------:R-:W-:Y:S01]  /*4d00*/  ISETP.LT.OR P2, PT, R14.reuse, 0x51, !P0 ;  /* 0x000000510e00780c */ /* 0x040fe20004741670 */
[-C--:B------:R-:W-:Y:S02]  /*4d10*/  @!P6 IMAD R63, R63, R22.reuse, RZ ;  /* 0x000000163f3fe224 */ /* 0x080fe400078e02ff */
[----:B------:R0:W-:Y:S01]  /*4d20*/  @!P4 STG.E.U8 desc[UR54][R6.64+0x48], R11 ;  /* 0x0000480b0600c986 */ /* 0x0001e2000c101136 */
[----:B------:R-:W-:Y:S01]  /*4d30*/  ISETP.LT.OR P4, PT, R14, 0x52, !P0 ;  /* 0x000000520e00780c */ /* 0x000fe20004781670 */
[----:B-1----:R-:W-:-:S02]  /*4d40*/  @!P5 IMAD R9, R64, R22, RZ ;  /* 0x000000164009d224 */ /* 0x002fc400078e02ff */
[----:B------:R-:W-:Y:S01]  /*4d50*/  @!P6 STG.E.U8 desc[UR54][R6.64+0x49], R63 ;  /* 0x0000493f0600e986 */ /* 0x000fe2000c101136 */
[C---:B------:R-:W-:Y:S01]  /*4d60*/  ISETP.LT.OR P6, PT, R14.reuse, 0x59, !P1 ;  /* 0x000000590e00780c */ /* 0x040fe20004fc1670 */
[-C--:B------:R-:W-:Y:S02]  /*4d70*/  @!P3 IMAD R65, R65, R22.reuse, RZ ;  /* 0x000000164141b224 */ /* 0x080fe400078e02ff */
[----:B------:R1:W-:Y:S01]  /*4d80*/  @!P5 STG.E.U8 desc[UR54][R4.64+0x50], R9 ;  /* 0x000050090400d986 */ /* 0x0003e2000c101136 */
[----:B------:R-:W-:Y:S01]  /*4d90*/  ISETP.LT.OR P5, PT, R14, 0x5a, !P1 ;  /* 0x0000005a0e00780c */ /* 0x000fe20004fa1670 */
[-C--:B--2---:R-:W-:Y:S02]  /*4da0*/  @!P2 IMAD R3, R66, R22.reuse, RZ ;  /* 0x000000164203a224 */ /* 0x084fe400078e02ff */
[----:B------:R-:W-:Y:S01]  /*4db0*/  @!P3 STG.E.U8 desc[UR54][R4.64+0x51], R65 ;  /* 0x000051410400b986 */ /* 0x000fe2000c101136 */
[----:B------:R-:W-:Y:S01]  /*4dc0*/  ISETP.LT.OR P3, PT, R14, 0x59, !P0 ;  /* 0x000000590e00780c */ /* 0x000fe20004761670 */
[----:B------:R-:W-:-:S02]  /*4dd0*/  @!P4 IMAD R67, R67, R22, RZ ;  /* 0x000000164343c224 */ /* 0x000fc400078e02ff */
        /* <DEDUP_REMOVED lines=12> */
[----:B------:R-:W-:Y:S01]  /*4ea0*/  @!P3 STG.E.U8 desc[UR54][R6.64+0x58], R9 ;  /* 0x000058090600b986 */ /* 0x000fe2000c101136 */
        /* <DEDUP_REMOVED lines=10> */
[----:B------:R-:W-:Y:S02]  /*4f50*/  @!P3 IMAD R75, R75, R22, RZ ;  /* 0x000000164b4bb224 */ /* 0x000fe400078e02ff */
[----:B------:R0:W-:Y:S01]  /*4f60*/  @!P5 STG.E.U8 desc[UR54][R6.64+0x60], R11 ;  /* 0x0000600b0600d986 */ /* 0x0001e2000c101136 */
[----:B------:R-:W-:-:S03]  /*4f70*/  ISETP.LT.OR P5, PT, R14, 0x69, !P0 ;  /* 0x000000690e00780c */ /* 0x000fc600047a1670 */
[----:B------:R-:W-:Y:S01]  /*4f80*/  @!P3 STG.E.U8 desc[UR54][R6.64+0x61], R75 ;  /* 0x0000614b0600b986 */ /* 0x000fe2000c101136 */
[----:B------:R-:W-:Y:S01]  /*4f90*/  ISETP.LT.OR P3, PT, R14, 0x71, !P1 ;  /* 0x000000710e00780c */ /* 0x000fe20004f61670 */
[-C--:B-1----:R-:W-:Y:S02]  /*4fa0*/  @!P2 IMAD R3, R76, R22.reuse, RZ ;  /* 0x000000164c03a224 */ /* 0x082fe400078e02ff */
[-C--:B------:R-:W-:Y:S02]  /*4fb0*/  @!P4 IMAD R77, R77, R22.reuse, RZ ;  /* 0x000000164d4dc224 */ /* 0x080fe400078e02ff */
[-C--:B------:R-:W-:Y:S01]  /*4fc0*/  @!P6 IMAD R79, R79, R22.reuse, RZ ;  /* 0x000000164f4fe224 */ /* 0x080fe200078e02ff */
[----:B------:R1:W-:Y:S01]  /*4fd0*/  @!P2 STG.E.U8 desc[UR54][R4.64+0x68], R3 ;  /* 0x000068030400a986 */ /* 0x0003e2000c101136 */
[----:B------:R-:W-:Y:S02]  /*4fe0*/  ISETP.LT.OR P2, PT, R14, 0x72, !P1 ;  /* 0x000000720e00780c */ /* 0x000fe40004f41670 */
[----:B------:R-:W-:Y:S01]  /*4ff0*/  @!P5 IMAD R9, R78, R22, RZ ;  /* 0x000000164e09d224 */ /* 0x000fe200078e02ff */
[----:B------:R-:W-:Y:S01]  /*5000*/  @!P4 STG.E.U8 desc[UR54][R4.64+0x69], R77 ;  /* 0x0000694d0400c986 */ /* 0x000fe2000c101136 */
[----:B------:R-:W-:-:S02]  /*5010*/  ISETP.LT.OR P4, PT, R14, 0x72, !P0 ;  /* 0x000000720e00780c */ /* 0x000fc40004781670 */
[----:B0-----:R-:W-:Y:S01]  /*5020*/  @!P3 IMAD R11, R80, R22, RZ ;  /* 0x00000016500bb224 */ /* 0x001fe200078e02ff */
[----:B------:R-:W-:Y:S01]  /*5030*/  @!P5 STG.E.U8 desc[UR54][R6.64+0x68], R9 ;  /* 0x000068090600d986 */ /* 0x000fe2000c101136 */
[----:B------:R-:W-:-:S03]  /*5040*/  ISETP.LT.OR P5, PT, R14, 0x71, !P0 ;  /* 0x000000710e00780c */ /* 0x000fc600047a1670 */
[----:B------:R-:W-:Y:S01]  /*5050*/  @!P6 STG.E.U8 desc[UR54][R6.64+0x69], R79 ;  /* 0x0000694f0600e986 */ /* 0x000fe2000c101136 */
[C---:B------:R-:W-:Y:S01]  /*5060*/  ISETP.LT.OR P6, PT, R14.reuse, 0x79, !P0 ;  /* 0x000000790e00780c */ /* 0x040fe200047c1670 */
[-C--:B------:R-:W-:Y:S01]  /*5070*/  @!P2 IMAD R81, R81, R22.reuse, RZ ;  /* 0x000000165151a224 */ /* 0x080fe200078e02ff */
[C---:B------:R-:W-:Y:S01]  /*5080*/  ISETP.LT.OR P0, PT, R14.reuse, 0x7a, !P0 ;  /* 0x0000007a0e00780c */ /* 0x040fe20004701670 */
[----:B------:R0:W-:Y:S01]  /*5090*/  @!P3 STG.E.U8 desc[UR54][R4.64+0x70], R11 ;  /* 0x0000700b0400b986 */ /* 0x0001e2000c101136 */
[C---:B------:R-:W-:Y:S01]  /*50a0*/  ISETP.LT.OR P3, PT, R14.reuse, 0x79, !P1 ;  /* 0x000000790e00780c */ /* 0x040fe20004f61670 */
[-C--:B------:R-:W-:Y:S01]  /*50b0*/  @!P4 IMAD R83, R83, R22.reuse, RZ ;  /* 0x000000165353c224 */ /* 0x080fe200078e02ff */
[----:B------:R-:W-:Y:S01]  /*50c0*/  ISETP.LT.OR P1, PT, R14, 0x7a, !P1 ;  /* 0x0000007a0e00780c */ /* 0x000fe20004f21670 */
[----:B------:R2:W-:Y:S02]  /*50d0*/  @!P2 STG.E.U8 desc[UR54][R4.64+0x71], R81 ;  /* 0x000071510400a986 */ /* 0x0005e4000c101136 */
[----:B-1----:R-:W-:-:S02]  /*50e0*/  @!P5 IMAD R3, R82, R22, RZ ;  /* 0x000000165203d224 */ /* 0x002fc400078e02ff */
[----:B------:R2:W-:Y:S02]  /*50f0*/  @!P4 STG.E.U8 desc[UR54][R6.64+0x71], R83 ;  /* 0x000071530600c986 */ /* 0x0005e4000c101136 */
[-C--:B0-----:R-:W-:Y:S02]  /*5100*/  @!P6 IMAD R11, R86, R22.reuse, RZ ;  /* 0x00000016560be224 */ /* 0x081fe400078e02ff */
[----:B------:R2:W-:Y:S02]  /*5110*/  @!P5 STG.E.U8 desc[UR54][R6.64+0x70], R3 ;  /* 0x000070030600d986 */ /* 0x0005e4000c101136 */
[-C--:B------:R-:W-:Y:S02]  /*5120*/  @!P3 IMAD R9, R84, R22.reuse, RZ ;  /* 0x000000165409b224 */ /* 0x080fe400078e02ff */
[-C--:B------:R-:W-:Y:S02]  /*5130*/  @!P1 IMAD R85, R85, R22.reuse, RZ ;  /* 0x0000001655559224 */ /* 0x080fe400078e02ff */
[----:B------:R-:W-:Y:S01]  /*5140*/  @!P0 IMAD R87, R87, R22, RZ ;  /* 0x0000001657578224 */ /* 0x000fe200078e02ff */
[----:B------:R2:W-:Y:S04]  /*5150*/  @!P3 STG.E.U8 desc[UR54][R4.64+0x78], R9 ;  /* 0x000078090400b986 */ /* 0x0005e8000c101136 */
[----:B------:R2:W-:Y:S04]  /*5160*/  @!P1 STG.E.U8 desc[UR54][R4.64+0x79], R85 ;  /* 0x0000795504009986 */ /* 0x0005e8000c101136 */
[----:B------:R2:W-:Y:S04]  /*5170*/  @!P6 STG.E.U8 desc[UR54][R6.64+0x78], R11 ;  /* 0x0000780b0600e986 */ /* 0x0005e8000c101136 */
[----:B------:R2:W-:Y:S02]  /*5180*/  @!P0 STG.E.U8 desc[UR54][R6.64+0x79], R87 ;  /* 0x0000795706008986 */ /* 0x0005e4000c101136 */
.L_x_161:
[----:B------:R-:W-:Y:S05]  /*5190*/  BSYNC B0 ;  /* 0x0000000000007941 */ /* 0x000fea0003800000 */
.L_x_31:
[----:B------:R-:W-:Y:S01]  /*51a0*/  IMAD.U32 R2, RZ, RZ, UR36 ;  /* 0x00000024ff027e24 */ /* 0x000fe2000f8e00ff */
[----:B------:R-:W-:Y:S01]  /*51b0*/  ULDC.64 UR4, c[0x0][0x650] ;  /* 0x0001940000047ab9 */ /* 0x000fe20000000a00 */
[----:B0-2---:R-:W-:Y:S01]  /*51c0*/  IMAD.U32 R3, RZ, RZ, UR37 ;  /* 0x00000025ff037e24 */ /* 0x005fe2000f8e00ff */
[----:B------:R0:W-:Y:S01]  /*51d0*/  SYNCS.ARRIVE.TRANS64.A1T0 RZ, [R94+UR52], RZ ;  /* 0x000000ff5eff79a7 */ /* 0x0001e20008100034 */
[----:B------:R-:W-:Y:S01]  /*51e0*/  PRMT R0, RZ, 0x7610, R0 ;  /* 0x00007610ff007816 */ /* 0x000fe20000000000 */
[----:B------:R-:W-:Y:S01]  /*51f0*/  IMAD.MOV.U32 R19, RZ, RZ, -0x1 ;  /* 0xffffffffff137424 */ /* 0x000fe200078e00ff */
[----:B------:R-:W-:Y:S01]  /*5200*/  LEA R16, P0, R2, R16, 0x1 ;  /* 0x0000001002107211 */ /* 0x000fe200078008ff */
[----:B------:R-:W-:Y:S02]  /*5210*/  IMAD.MOV.U32 R18, RZ, RZ, -0x1 ;  /* 0xffffffffff127424 */ /* 0x000fe400078e00ff */
[----:B------:R-:W-:Y:S01]  /*5220*/  IMAD.MOV.U32 R2, RZ, RZ, -0x1 ;  /* 0xffffffffff027424 */ /* 0x000fe200078e00ff */
[----:B------:R-:W-:-:S02]  /*5230*/  IADD3.X R17, R17, UR51, RZ, P0, !PT ;  /* 0x0000003311117c10 */ /* 0x000fc400087fe4ff */
[----:B------:R-:W-:-:S04]  /*5240*/  ISETP.GE.U32.AND P0, PT, R16, UR4, PT ;  /* 0x0000000410007c0c */ /* 0x000fc8000bf06070 */
[----:B------:R-:W-:-:S13]  /*5250*/  ISETP.GE.U32.AND.EX P0, PT, R17, UR5, PT, P0 ;  /* 0x0000000511007c0c */ /* 0x000fda000bf06100 */
[----:B0-----:R-:W-:Y:S05]  /*5260*/  @P0 BRA `(.L_x_162) ;  /* 0x0000000400740947 */ /* 0x001fea0003800000 */
[----:B------:R-:W0:Y:S01]  /*5270*/  S2UR UR6, SR_CTAID.X ;  /* 0x00000000000679c3 */ /* 0x000e220000002500 */
[----:B------:R-:W-:Y:S01]  /*5280*/  ULDC.64 UR4, c[0x0][0x628] ;  /* 0x00018a0000047ab9 */ /* 0x000fe20000000a00 */
[----:B------:R-:W-:Y:S01]  /*5290*/  ULDC UR7, c[0x0][0x150] ;  /* 0x0000540000077ab9 */ /* 0x000fe20000000800 */
[----:B------:R-:W-:Y:S01]  /*52a0*/  ISETP.NE.U32.AND P0, PT, RZ, UR4, PT ;  /* 0x00000004ff007c0c */ /* 0x000fe2000bf05070 */
[----:B------:R-:W-:Y:S01]  /*52b0*/  ULDC UR15, c[0x0][0x630] ;  /* 0x00018c00000f7ab9 */ /* 0x000fe20000000800 */
[C---:B------:R-:W-:Y:S02]  /*52c0*/  R2UR UR16, R16.reuse ;  /* 0x00000000101072ca */ /* 0x040fe400000e0000 */
[----:B------:R-:W-:Y:S01]  /*52d0*/  ISETP.NE.AND.EX P0, PT, RZ, UR5, PT, P0 ;  /* 0x00000005ff007c0c */ /* 0x000fe2000bf05300 */
[----:B------:R-:W2:Y:S01]  /*52e0*/  S2UR UR19, SR_CTAID.Y ;  /* 0x00000000001379c3 */ /* 0x000ea20000002600 */
[----:B------:R-:W-:Y:S02]  /*52f0*/  R2UR UR12, R16 ;  /* 0x00000000100c72ca */ /* 0x000fe400000e0000 */
[----:B------:R-:W-:-:S02]  /*5300*/  R2UR UR13, R17 ;  /* 0x00000000110d72ca */ /* 0x000fc400000e0000 */
[----:B0-----:R-:W-:-:S05]  /*5310*/  I2FP.F32.U32 R0, UR6 ;  /* 0x0000000600007c45 */ /* 0x001fca0008201000 */
[----:B------:R-:W-:Y:S01]  /*5320*/  FMUL R0, R0, UR7 ;  /* 0x0000000700007c20 */ /* 0x000fe20008400000 */
[----:B------:R-:W-:Y:S01]  /*5330*/  ULDC UR7, c[0x0][0x154] ;  /* 0x0000550000077ab9 */ /* 0x000fe20000000800 */
[----:B--2---:R-:W-:-:S04]  /*5340*/  I2FP.F32.U32 R2, UR19 ;  /* 0x0000001300027c45 */ /* 0x004fc80008201000 */
[----:B------:R-:W0:Y:S01]  /*5350*/  F2I.U32.TRUNC.NTZ R0, R0 ;  /* 0x0000000000007305 */ /* 0x000e22000020f000 */
[----:B------:R-:W-:Y:S01]  /*5360*/  FMUL R2, R2, UR7 ;  /* 0x0000000702027c20 */ /* 0x000fe20008400000 */
[----:B------:R-:W-:Y:S06]  /*5370*/  @!P0 BRA `(.L_x_163) ;  /* 0x0000000000308947 */ /* 0x000fec0003800000 */
        /* <DEDUP_REMOVED lines=12> */
.L_x_163:
[----:B------:R-:W-:Y:S01]  /*5440*/  USHF.R.U64 UR8, UR12, UR15, UR13 ;  /* 0x0000000f0c087299 */ /* 0x000fe2000800120d */
[----:B------:R-:W-:Y:S01]  /*5450*/  R2UR UR5, R17 ;  /* 0x00000000110572ca */ /* 0x000fe200000e0000 */
[----:B------:R-:W-:Y:S01]  /*5460*/  USHF.R.U32.HI UR4, URZ, UR15, UR13 ;  /* 0x0000000f3f047299 */ /* 0x000fe2000801160d */
[----:B------:R-:W2:Y:S01]  /*5470*/  F2I.U32.TRUNC.NTZ R2, R2 ;  /* 0x0000000200027305 */ /* 0x000ea2000020f000 */
[----:B------:R-:W-:Y:S01]  /*5480*/  UIADD3 UR9, UP0, URZ, -UR8, URZ ;  /* 0x800000083f097290 */ /* 0x000fe2000ff1e03f */
[----:B------:R-:W-:Y:S01]  /*5490*/  ULDC.64 UR10, c[0x0][0x620] ;  /* 0x00018800000a7ab9 */ /* 0x000fe20000000a00 */
[----:B------:R-:W-:Y:S02]  /*54a0*/  ULDC UR12, c[0x0][0x144] ;  /* 0x00005100000c7ab9 */ /* 0x000fe40000000800 */
[----:B------:R-:W-:Y:S01]  /*54b0*/  UIADD3.X UR4, URZ, ~UR4, URZ, UP0, !UPT ;  /* 0x800000043f047290 */ /* 0x000fe200087fe43f */
[----:B------:R-:W-:Y:S01]  /*54c0*/  ULDC UR24, c[0x0][0x148] ;  /* 0x0000520000187ab9 */ /* 0x000fe20000000800 */
[----:B------:R-:W-:-:S02]  /*54d0*/  ULDC UR22, c[0x0][0x648] ;  /* 0x0001920000167ab9 */ /* 0x000fc40000000800 */
[----:B------:R-:W-:Y:S01]  /*54e0*/  UIMAD UR7, UR4, UR10, URZ ;  /* 0x0000000a040772a4 */ /* 0x000fe2000f8e023f */
[----:B------:R-:W-:Y:S02]  /*54f0*/  ULDC UR23, c[0x0][0x638] ;  /* 0x00018e0000177ab9 */ /* 0x000fe40000000800 */
[----:B------:R-:W-:Y:S01]  /*5500*/  UMOV UR4, UR16 ;  /* 0x0000001000047c82 */ /* 0x000fe20008000000 */
[----:B------:R-:W-:Y:S01]  /*5510*/  UIMAD UR7, UR9, UR11, UR7 ;  /* 0x0000000b090772a4 */ /* 0x000fe2000f8e0207 */
[----:B0-----:R-:W-:Y:S01]  /*5520*/  R2UR UR11, R0 ;  /* 0x00000000000b72ca */ /* 0x001fe200000e0000 */
[----:B------:R-:W-:Y:S01]  /*5530*/  UIMAD.WIDE.U32 UR4, UR9, UR10, UR4 ;  /* 0x0000000a090472a5 */ /* 0x000fe2000f8e0004 */
[----:B--2---:R-:W-:Y:S01]  /*5540*/  R2UR UR13, R2 ;  /* 0x00000000020d72ca */ /* 0x004fe200000e0000 */
[----:B------:R-:W-:Y:S01]  /*5550*/  ULDC UR16, c[0x0][0x608] ;  /* 0x0001820000107ab9 */ /* 0x000fe20000000800 */
[----:B------:R-:W-:Y:S01]  /*5560*/  ULDC UR10, c[0x0][0x618] ;  /* 0x00018600000a7ab9 */ /* 0x000fe20000000800 */
[----:B------:R-:W-:Y:S01]  /*5570*/  UIADD3 UR7, UR5, UR7, URZ ;  /* 0x0000000705077290 */ /* 0x000fe2000fffe03f */
[----:B------:R-:W-:-:S03]  /*5580*/  ULDC UR9, c[0x0][0x600] ;  /* 0x0001800000097ab9 */ /* 0x000fc60000000800 */
[----:B------:R-:W-:Y:S02]  /*5590*/  USHF.R.U64 UR14, UR4, UR10, UR7 ;  /* 0x0000000a040e7299 */ /* 0x000fe40008001207 */
[----:B------:R-:W-:Y:S01]  /*55a0*/  USHF.R.U32.HI UR7, URZ, UR10, UR7 ;  /* 0x0000000a3f077299 */ /* 0x000fe20008011607 */
[----:B------:R-:W-:Y:S02]  /*55b0*/  ULDC.64 UR4, c[0x0][0x640] ;  /* 0x0001900000047ab9 */ /* 0x000fe40000000a00 */
[----:B------:R-:W-:Y:S01]  /*55c0*/  ULDC UR10, c[0x0][0x658] ;  /* 0x00019600000a7ab9 */ /* 0x000fe20000000800 */
[----:B------:R-:W-:Y:S01]  /*55d0*/  ISETP.NE.U32.AND P0, PT, RZ, UR4, PT ;  /* 0x00000004ff007c0c */ /* 0x000fe2000bf05070 */
[----:B------:R-:W-:Y:S02]  /*55e0*/  USHF.R.U64 UR17, UR14, UR16, UR7 ;  /* 0x000000100e117299 */ /* 0x000fe40008001207 */
[----:B------:R-:W-:Y:S01]  /*55f0*/  USHF.R.U32.HI UR7, URZ, UR16, UR7 ;  /* 0x000000103f077299 */ /* 0x000fe20008011607 */
[----:B------:R-:W-:Y:S01]  /*5600*/  ISETP.NE.AND.EX P0, PT, RZ, UR5, PT, P0 ;  /* 0x00000005ff007c0c */ /* 0x000fe2000bf05300 */
[----:B------:R-:W-:-:S02]  /*5610*/  UIADD3 UR11, -UR11, URZ, URZ ;  /* 0x0000003f0b0b7290 */ /* 0x000fc4000fffe13f */
[----:B------:R-:W-:Y:S02]  /*5620*/  USHF.R.U64 UR16, UR17, UR10, UR7 ;  /* 0x0000000a11107299 */ /* 0x000fe40008001207 */
[----:B------:R-:W-:Y:S02]  /*5630*/  UIADD3 UR20, -UR13, URZ, URZ ;  /* 0x0000003f0d147290 */ /* 0x000fe4000fffe13f */
[----:B------:R-:W-:Y:S02]  /*5640*/  UIMAD UR21, UR12, UR11, UR6 ;  /* 0x0000000b0c1572a4 */ /* 0x000fe4000f8e0206 */
[----:B------:R-:W-:Y:S02]  /*5650*/  UIADD3 UR15, UR9, -0x1, URZ ;  /* 0xffffffff090f7890 */ /* 0x000fe4000fffe03f */
[----:B------:R-:W-:Y:S01]  /*5660*/  USHF.R.U32.HI UR13, URZ, UR10, UR7 ;  /* 0x0000000a3f0d7299 */ /* 0x000fe20008011607 */
[----:B------:R-:W-:Y:S01]  /*5670*/  UMOV UR12, UR16 ;  /* 0x00000010000c7c82 */ /* 0x000fe20008000000 */
[----:B------:R-:W-:Y:S10]  /*5680*/  @!P0 BRA `(.L_x_164) ;  /* 0x0000000000288947 */ /* 0x000ff40003800000 */
        /* <DEDUP_REMOVED lines=10> */
.L_x_164:
[----:B------:R-:W-:Y:S01]  /*5730*/  UISETP.NE.AND UP0, UPT, UR48, URZ, UPT ;  /* 0x0000003f3000728c */ /* 0x000fe2000bf05270 */
[----:B------:R-:W-:Y:S01]  /*5740*/  IMAD.MOV.U32 R0, RZ, RZ, 0x1 ;  /* 0x00000001ff007424 */ /* 0x000fe200078e00ff */
[----:B------:R-:W-:Y:S01]  /*5750*/  USHF.R.U64 UR4, UR12, UR22, UR13 ;  /* 0x000000160c047299 */ /* 0x000fe2000800120d */
[----:B------:R-:W-:Y:S01]  /*5760*/  IMAD.U32 R2, RZ, RZ, UR8 ;  /* 0x00000008ff027e24 */ /* 0x000fe2000f8e00ff */
[----:B------:R-:W-:Y:S02]  /*5770*/  ULOP3.LUT UR17, UR17, UR42, URZ, 0xc0, !UPT ;  /* 0x0000002a11117292 */ /* 0x000fe4000f8ec03f */
[----:B------:R-:W-:Y:S02]  /*5780*/  UIADD3 UR5, -UR4, URZ, URZ ;  /* 0x0000003f04057290 */ /* 0x000fe4000fffe13f */
[----:B------:R-:W-:Y:S02]  /*5790*/  ULOP3.LUT UR15, UR14, UR15, URZ, 0xc0, !UPT ;  /* 0x0000000f0e0f7292 */ /* 0x000fe4000f8ec03f */
[----:B------:R-:W-:-:S02]  /*57a0*/  UIMAD UR4, UR39, UR4, UR17 ;  /* 0x00000004270472a4 */ /* 0x000fc4000f8e0211 */
        /* <DEDUP_REMOVED lines=9> */
.L_x_162:
[----:B------:R-:W-:Y:S02]  /*5840*/  LOP3.LUT P0, RZ, R0, 0xff, RZ, 0xc0, !PT ;  /* 0x000000ff00ff7812 */ /* 0x000fe4000780c0ff */
[----:B------:R-:W-:-:S11]  /*5850*/  LOP3.LUT R97, R97, 0x1, RZ, 0x3c, !PT ;  /* 0x0000000161617812 */ /* 0x000fd600078e3cff */
[----:B------:R-:W-:Y:S05]  /*5860*/  @P0 BRA `(.L_x_165) ;  /* 0xffffffbc00740947 */ /* 0x000fea000383ffff */
[----:B------:R-:W-:Y:S05]  /*5870*/  EXIT ;  /* 0x000000000000794d */ /* 0x000fea0003800000 */
.L_x_12:
[----:B------:R-:W-:-:S08]  /*5880*/  ISETP.NE.AND P0, PT, RZ, UR8, PT ;  /* 0x00000008ff007c0c */ /* 0x000fd0000bf05270 */
[----:B-----5:R-:W0:-:S00]  /*5890*/  USETMAXREG.DEALLOC.CTAPOOL 0x28 ;  /* 0x00000028000079c8 */ /* 0x020e0000080e0500 */
[----:B------:R-:W-:Y:S05]  /*58a0*/  @P0 EXIT ;  /* 0x000000000000094d */ /* 0x000fea0003800000 */
[----:B0-----:R-:W-:Y:S01]  /*58b0*/  LOP3.LUT P0, RZ, R0, 0xff, RZ, 0xc0, !PT ;  /* 0x000000ff00ff7812 */ /* 0x001fe2000780c0ff */
[----:B------:R-:W-:Y:S02]  /*58c0*/  IMAD.MOV.U32 R8, RZ, RZ, 0x1 ;  /* 0x00000001ff087424 */ /* 0x000fe400078e00ff */
[----:B------:R-:W-:-:S10]  /*58d0*/  IMAD.MOV.U32 R0, RZ, RZ, RZ ;  /* 0x000000ffff007224 */ /* 0x000fd400078e00ff */
[----:B------:R-:W-:Y:S05]  /*58e0*/  @!P0 BRA `(.L_x_166) ;  /* 0x0000000c001c8947 */ /* 0x000fea0003800000 */
[----:B------:R-:W-:Y:S01]  /*58f0*/  LOP3.LUT P0, RZ, R4, 0x1f, RZ, 0xc0, !PT ;  /* 0x0000001f04ff7812 */ /* 0x000fe2000780c0ff */
[----:B------:R-:W-:Y:S01]  /*5900*/  ULDC UR5, c[0x0][0x658] ;  /* 0x0001960000057ab9 */ /* 0x000fe20000000800 */
[----:B------:R-:W-:Y:S01]  /*5910*/  UMOV UR6, 0xffffffff ;  /* 0xffffffff00067882 */ /* 0x000fe20000000000 */
[----:B------:R-:W-:Y:S01]  /*5920*/  BSSY B0, `(.L_x_166) ;  /* 0x00000c3000007945 */ /* 0x000fe20003800000 */
[----:B------:R-:W-:Y:S01]  /*5930*/  USHF.L.U32 UR6, UR6, UR5, URZ ;  /* 0x0000000506067299 */ /* 0x000fe2000800063f */
[C---:B------:R-:W-:Y:S01]  /*5940*/  ISETP.NE.AND P3, PT, R3.reuse, RZ, PT ;  /* 0x000000ff0300720c */ /* 0x040fe20003f65270 */
[----:B------:R-:W-:Y:S01]  /*5950*/  IMAD.MOV.U32 R9, RZ, RZ, 0x1 ;  /* 0x00000001ff097424 */ /* 0x000fe200078e00ff */
[----:B------:R-:W-:Y:S01]  /*5960*/  ISETP.NE.OR P0, PT, R3, RZ, !P0 ;  /* 0x000000ff0300720c */ /* 0x000fe20004705670 */
[----:B------:R-:W-:Y:S01]  /*5970*/  IMAD.MOV.U32 R8, RZ, RZ, 0x1 ;  /* 0x00000001ff087424 */ /* 0x000fe200078e00ff */
[----:B------:R-:W-:Y:S01]  /*5980*/  ULDC UR4, c[0x0][0x600] ;  /* 0x0001800000047ab9 */ /* 0x000fe20000000800 */
[----:B------:R-:W-:Y:S01]  /*5990*/  IMAD.MOV.U32 R0, RZ, RZ, RZ ;  /* 0x000000ffff007224 */ /* 0x000fe200078e00ff */
[----:B------:R-:W-:Y:S01]  /*59a0*/  UMOV UR7, 0x1 ;  /* 0x0000000100077882 */ /* 0x000fe20000000000 */
[----:B------:R-:W-:-:S02]  /*59b0*/  UIADD3 UR19, UR49, 0x1, URZ ;  /* 0x0000000131137890 */ /* 0x000fc4000fffe03f */
[----:B------:R-:W-:Y:S02]  /*59c0*/  ULOP3.LUT UR22, UR46, 0x2, URZ, 0xfc, !UPT ;  /* 0x000000022e167892 */ /* 0x000fe4000f8efc3f */
[----:B------:R-:W-:Y:S02]  /*59d0*/  UIADD3 UR4, UR4, -0x1, URZ ;  /* 0xffffffff04047890 */ /* 0x000fe4000fffe03f */
[----:B------:R-:W-:Y:S02]  /*59e0*/  USHF.L.U32 UR5, UR7, UR5, URZ ;  /* 0x0000000507057299 */ /* 0x000fe4000800063f */
[----:B------:R-:W-:Y:S01]  /*59f0*/  ULOP3.LUT UR6, URZ, UR6, URZ, 0x33, !UPT ;  /* 0x000000063f067292 */ /* 0x000fe2000f8e333f */
[----:B------:R-:W-:-:S11]  /*5a00*/  ULDC.64 UR20, c[0x0][0x198] ;  /* 0x0000660000147ab9 */ /* 0x000fd60000000a00 */
.L_x_178:
[----:B------:R-:W-:-:S03]  /*5a10*/  UMOV UR7, 0xffffffff ;  /* 0xffffffff00077882 */ /* 0x000fc60000000000 */
[----:B------:R-:W-:Y:S05]  /*5a20*/  BRA.DIV UR7, `(.L_x_167) ;  /* 0x0000000e07e47947 */ /* 0x000fea000b800000 */
[----:B------:R-:W-:-:S13]  /*5a30*/  ELECT P6, URZ, PT ;  /* 0x00000000003f782f */ /* 0x000fda00038c0000 */
.L_x_191:
[----:B------:R-:W0:Y:S01]  /*5a40*/  LDC R3, c[0x0][0x28c] ;  /* 0x0000a300ff037b82 */ /* 0x000e220000000800 */
[----:B------:R-:W-:Y:S01]  /*5a50*/  BSSY B1, `(.L_x_168) ;  /* 0x0000038000017945 */ /* 0x000fe20003800000 */
[----:B0-----:R-:W-:-:S13]  /*5a60*/  ISETP.LT.OR P6, PT, R3, 0x1, !P6 ;  /* 0x000000010300780c */ /* 0x001fda00077c1670 */
[----:B------:R-:W-:Y:S05]  /*5a70*/  @P6 BRA `(.L_x_169) ;  /* 0x0000000000d46947 */ /* 0x000fea0003800000 */
[----:B------:R-:W-:Y:S02]  /*5a80*/  IMAD.SHL.U32 R18, R18, 0x80, RZ ;  /* 0x0000008012127824 */ /* 0x000fe400078e00ff */
[----:B------:R-:W-:Y:S02]  /*5a90*/  IMAD.SHL.U32 R19, R19, 0x40, RZ ;  /* 0x0000004013137824 */ /* 0x000fe400078e00ff */
[----:B------:R-:W-:Y:S02]  /*5aa0*/  IMAD.MOV.U32 R11, RZ, RZ, RZ ;  /* 0x000000ffff0b7224 */ /* 0x000fe400078e00ff */
[----:B------:R-:W-:Y:S02]  /*5ab0*/  IMAD.U32 R12, RZ, RZ, UR19 ;  /* 0x00000013ff0c7e24 */ /* 0x000fe4000f8e00ff */
[----:B------:R-:W-:Y:S02]  /*5ac0*/  IMAD.MOV.U32 R3, RZ, RZ, R8 ;  /* 0x000000ffff037224 */ /* 0x000fe400078e0008 */
[----:B------:R-:W-:-:S07]  /*5ad0*/  IMAD.MOV.U32 R4, RZ, RZ, R0 ;  /* 0x000000ffff047224 */ /* 0x000fce00078e0000 */
.L_x_173:
[----:B------:R-:W0:Y:S01]  /*5ae0*/  S2R R6, SR_CgaCtaId ;  /* 0x0000000000067919 */ /* 0x000e220000008800 */
[----:B------:R-:W-:-:S04]  /*5af0*/  MOV R5, 0x400 ;  /* 0x0000040000057802 */ /* 0x000fc80000000f00 */
[----:B0-----:R-:W-:Y:S02]  /*5b00*/  LEA R7, R6, R5, 0x18 ;  /* 0x0000000506077211 */ /* 0x001fe400078ec0ff */
[----:B------:R-:W-:Y:S01]  /*5b10*/  SHF.L.U32 R5, R3, 0x1f, RZ ;  /* 0x0000001f03057819 */ /* 0x000fe200000006ff */
[----:B------:R-:W0:Y:S02]  /*5b20*/  @!P3 LDC R6, c[0x0][0x500] ;  /* 0x00014000ff06bb82 */ /* 0x000e240000000800 */
[----:B------:R-:W-:-:S04]  /*5b30*/  IMAD R10, R4, 0x8, R7 ;  /* 0x00000008040a7824 */ /* 0x000fc800078e0207 */
[----:B------:R-:W1:Y:S02]  /*5b40*/  SYNCS.PHASECHK.TRANS64.TRYWAIT P1, [R10+URZ+0x20], R5 ;  /* 0x000020050a0075a7 */ /* 0x000e64000802017f */
[----:B-1----:R-:W-:Y:S05]  /*5b50*/  @!P1 BRA `(.L_x_170) ;  /* 0x0000000c00b89947 */ /* 0x002fea0003800000 */
.L_x_192:
[----:B------:R-:W-:Y:S01]  /*5b60*/  UPRMT UR7, UR22, 0x9910, URZ ;  /* 0x0000991016077896 */ /* 0x000fe2000800003f */
[----:B0-----:R0:W-:Y:S03]  /*5b70*/  @!P3 SYNCS.ARRIVE.TRANS64 RZ, [R10+URZ], R6 ;  /* 0x000000060affb9a7 */ /* 0x0011e6000800003f */
[----:B------:R-:W-:-:S06]  /*5b80*/  UISETP.NE.AND UP0, UPT, UR7, 0x2, UPT ;  /* 0x000000020700788c */ /* 0x000fcc000bf05270 */
[----:B------:R-:W-:-:S13]  /*5b90*/  PLOP3.LUT P1, PT, PT, PT, UP0, 0x80, 0x0 ;  /* 0x000000000000781c */ /* 0x000fda0003f2f008 */
[----:B0-----:R-:W-:Y:S05]  /*5ba0*/  @P1 BRA `(.L_x_171) ;  /* 0x0000000000041947 */ /* 0x001fea0003800000 */
[----:B------:R-:W-:Y:S01]  /*5bb0*/  BPT.TRAP 0x1 ;  /* 0x000000040000795c */ /* 0x000fe20000300000 */
.L_x_171:
[----:B------:R-:W-:Y:S05]  /*5bc0*/  @P0 BRA `(.L_x_172) ;  /* 0x0000000000040947 */ /* 0x000fea0003800000 */
[----:B------:R-:W-:Y:S01]  /*5bd0*/  BPT.TRAP 0x1 ;  /* 0x000000040000795c */ /* 0x000fe20000300000 */
.L_x_172:
[--C-:B-1----:R-:W-:Y:S01]  /*5be0*/  IMAD R5, R4, 0x800, R7.reuse ;  /* 0x0000080004057824 */ /* 0x102fe200078e0207 */
[----:B------:R-:W-:Y:S01]  /*5bf0*/  R2UR UR9, R10 ;  /* 0x000000000a0972ca */ /* 0x000fe200000e0000 */
[----:B------:R-:W-:Y:S01]  /*5c00*/  IMAD R7, R4, 0x1000, R7 ;  /* 0x0000100004077824 */ /* 0x000fe200078e0207 */
[----:B------:R-:W-:Y:S01]  /*5c10*/  UIADD3 UR14, UP0, UR20, 0xf0, URZ ;  /* 0x000000f0140e7890 */ /* 0x000fe2000ff1e03f */
[----:B------:R-:W-:Y:S01]  /*5c20*/  VIADD R12, R12, 0xffffffff ;  /* 0xffffffff0c0c7836 */ /* 0x000fe20000000000 */
[----:B------:R-:W-:Y:S01]  /*5c30*/  R2UR UR7, R5 ;  /* 0x00000000050772ca */ /* 0x000fe200000e0000 */
[----:B------:R-:W-:Y:S01]  /*5c40*/  UIADD3 UR24, UP1, UR20, 0x1f0, URZ ;  /* 0x000001f014187890 */ /* 0x000fe2000ff3e03f */
[----:B------:R-:W-:Y:S01]  /*5c50*/  R2UR UR8, R7 ;  /* 0x00000000070872ca */ /* 0x000fe200000e0000 */
[----:B------:R-:W-:Y:S01]  /*5c60*/  UIADD3.X UR15, URZ, UR21, URZ, UP0, !UPT ;  /* 0x000000153f0f7290 */ /* 0x000fe200087fe43f */
[----:B------:R-:W-:Y:S01]  /*5c70*/  R2UR UR11, R19 ;  /* 0x00000000130b72ca */ /* 0x000fe200000e0000 */
[----:B------:R-:W-:Y:S01]  /*5c80*/  VIADD R4, R4, 0x1 ;  /* 0x0000000104047836 */ /* 0x000fe20000000000 */
[C---:B------:R-:W-:Y:S01]  /*5c90*/  R2UR UR10, R11.reuse ;  /* 0x000000000b0a72ca */ /* 0x040fe200000e0000 */
[----:B------:R-:W-:Y:S01]  /*5ca0*/  UIADD3.X UR25, URZ, UR21, URZ, UP1, !UPT ;  /* 0x000000153f197290 */ /* 0x000fe20008ffe43f */
[----:B------:R-:W-:Y:S01]  /*5cb0*/  R2UR UR12, R2 ;  /* 0x00000000020c72ca */ /* 0x000fe200000e0000 */
[----:B------:R-:W-:Y:S01]  /*5cc0*/  UMOV UR16, 0x0 ;  /* 0x0000000000107882 */ /* 0x000fe20000000000 */
[----:B------:R-:W-:Y:S01]  /*5cd0*/  R2UR UR18, R18 ;  /* 0x00000000121272ca */ /* 0x000fe200000e0000 */
[----:B------:R-:W-:Y:S01]  /*5ce0*/  UMOV UR17, 0x10000000 ;  /* 0x1000000000117882 */ /* 0x000fe20000000000 */
[----:B------:R-:W-:Y:S01]  /*5cf0*/  ISETP.GT.AND P2, PT, R12, 0x1, PT ;  /* 0x000000010c00780c */ /* 0x000fe20003f44270 */
[----:B------:R-:W-:Y:S01]  /*5d00*/  UIADD3 UR7, UR7, 0x180, URZ ;  /* 0x0000018007077890 */ /* 0x000fe2000fffe03f */
[----:B------:R-:W-:Y:S01]  /*5d10*/  ISETP.NE.AND P1, PT, R4, 0x4, PT ;  /* 0x000000040400780c */ /* 0x000fe20003f25270 */
[----:B------:R-:W-:Y:S01]  /*5d20*/  UIADD3 UR13, UR8, 0x2180, URZ ;  /* 0x00002180080d7890 */ /* 0x000fe2000fffe03f */
[----:B------:R-:W-:-:S02]  /*5d30*/  VIADD R11, R11, 0x20 ;  /* 0x000000200b0b7836 */ /* 0x000fc40000000000 */
[----:B------:R-:W-:Y:S02]  /*5d40*/  SEL R6, RZ, 0x1, P1 ;  /* 0x00000001ff067807 */ /* 0x000fe40000800000 */
[----:B------:R-:W-:Y:S01]  /*5d50*/  UMOV UR8, UR7 ;  /* 0x0000000700087c82 */ /* 0x000fe20008000000 */
[----:B------:R-:W-:Y:S01]  /*5d60*/  SEL R4, R4, RZ, P1 ;  /* 0x000000ff04047207 */ /* 0x000fe20000800000 */
[----:B------:R0:W-:Y:S01]  /*5d70*/  UTMALDG.3D [UR8], [UR14], desc[UR16] ;  /* 0x000010080e0075b4 */ /* 0x0001e20008011000 */
[----:B------:R-:W-:Y:S01]  /*5d80*/  LOP3.LUT R3, R3, R6, RZ, 0x3c, !PT ;  /* 0x0000000603037212 */ /* 0x000fe200078e3cff */
[----:B0-----:R-:W-:Y:S01]  /*5d90*/  UMOV UR8, UR13 ;  /* 0x0000000d00087c82 */ /* 0x001fe20008000000 */
[----:B------:R-:W-:Y:S02]  /*5da0*/  UMOV UR11, UR18 ;  /* 0x00000012000b7c82 */ /* 0x000fe40008000000 */
[----:B------:R0:W-:Y:S02]  /*5db0*/  UTMALDG.3D [UR8], [UR24], desc[UR16] ;  /* 0x00001008180075b4 */ /* 0x0001e40008011000 */
[----:B0-----:R-:W-:Y:S05]  /*5dc0*/  @P2 BRA `(.L_x_173) ;  /* 0xfffffffc00442947 */ /* 0x001fea000383ffff */
.L_x_169:
[----:B------:R-:W-:Y:S05]  /*5dd0*/  BSYNC B1 ;  /* 0x0000000000017941 */ /* 0x000fea0003800000 */
.L_x_168:
[----:B------:R-:W-:Y:S01]  /*5de0*/  LOP3.LUT P4, RZ, R9, 0xff, RZ, 0xc0, !PT ;  /* 0x000000ff09ff7812 */ /* 0x000fe2000788c0ff */
[----:B------:R-:W-:Y:S01]  /*5df0*/  VIADD R0, R0, UR49 ;  /* 0x0000003100007c36 */ /* 0x000fe20008000000 */
[----:B------:R-:W-:Y:S01]  /*5e00*/  ULDC.64 UR8, c[0x0][0x650] ;  /* 0x0001940000087ab9 */ /* 0x000fe20000000a00 */
[----:B------:R-:W-:Y:S01]  /*5e10*/  BSSY B1, `(.L_x_174) ;  /* 0x0000071000017945 */ /* 0x000fe20003800000 */
[----:B------:R-:W-:Y:S01]  /*5e20*/  IMAD.MOV.U32 R19, RZ, RZ, -0x1 ;  /* 0xffffffffff137424 */ /* 0x000fe200078e00ff */
[----:B------:R-:W-:Y:S01]  /*5e30*/  PRMT R9, RZ, 0x7610, R9 ;  /* 0x00007610ff097816 */ /* 0x000fe20000000009 */
[----:B------:R-:W-:Y:S01]  /*5e40*/  IMAD.MOV.U32 R18, RZ, RZ, -0x1 ;  /* 0xffffffffff127424 */ /* 0x000fe200078e00ff */
[C---:B------:R-:W-:Y:S02]  /*5e50*/  ISETP.GT.U32.AND P1, PT, R0.reuse, 0x3, PT ;  /* 0x000000030000780c */ /* 0x040fe40003f24070 */
[----:B------:R-:W-:Y:S02]  /*5e60*/  SHF.R.U32.HI R2, RZ, 0x2, R0 ;  /* 0x00000002ff027819 */ /* 0x000fe40000011600 */
[----:B------:R-:W-:-:S02]  /*5e70*/  LOP3.LUT R0, R0, 0x3, RZ, 0xc0, !PT ;  /* 0x0000000300007812 */ /* 0x000fc400078ec0ff */
[----:B------:R-:W0:Y:S01]  /*5e80*/  @P4 S2R R4, SR_CgaCtaId ;  /* 0x0000000000044919 */ /* 0x000e220000008800 */
[----:B------:R-:W-:Y:S02]  /*5e90*/  @P4 MOV R3, 0x400 ;  /* 0x0000040000034802 */ /* 0x000fe40000000f00 */
[----:B------:R-:W-:-:S04]  /*5ea0*/  LOP3.LUT R2, R2, 0x1, RZ, 0xc0, !PT ;  /* 0x0000000102027812 */ /* 0x000fc800078ec0ff */
[----:B------:R-:W-:Y:S02]  /*5eb0*/  ISETP.NE.U32.AND P2, PT, R2, 0x1, PT ;  /* 0x000000010200780c */ /* 0x000fe40003f45070 */
[----:B0-----:R-:W-:Y:S01]  /*5ec0*/  @P4 LEA R3, R4, R3, 0x18 ;  /* 0x0000000304034211 */ /* 0x001fe200078ec0ff */
[----:B------:R-:W-:-:S03]  /*5ed0*/  IMAD.U32 R4, RZ, RZ, UR49 ;  /* 0x00000031ff047e24 */ /* 0x000fc6000f8e00ff */
[----:B------:R0:W-:Y:S01]  /*5ee0*/  @P4 SYNCS.ARRIVE.TRANS64.A1T0 RZ, [R3+URZ+0x78], RZ ;  /* 0x000078ff03ff49a7 */ /* 0x0001e2000810003f */
[----:B------:R-:W-:Y:S02]  /*5ef0*/  IADD3 R16, P4, R16, UR36, RZ ;  /* 0x0000002410107c10 */ /* 0x000fe4000ff9e0ff */
[----:B------:R-:W-:Y:S02]  /*5f00*/  ISETP.LT.U32.AND P1, PT, R4, 0x4, P1 ;  /* 0x000000040400780c */ /* 0x000fe40000f21070 */
[----:B------:R-:W-:Y:S02]  /*5f10*/  IADD3.X R17, R17, UR47, RZ, P4, !PT ;  /* 0x0000002f11117c10 */ /* 0x000fe4000a7fe4ff */
[----:B------:R-:W-:Y:S02]  /*5f20*/  ISETP.GE.U32.AND P4, PT, R16, UR8, PT ;  /* 0x0000000810007c0c */ /* 0x000fe4000bf86070 */
[----:B0-----:R-:W-:Y:S02]  /*5f30*/  SEL R3, RZ, 0x1, !P1 ;  /* 0x00000001ff037807 */ /* 0x001fe40004800000 */
[----:B------:R-:W-:-:S02]  /*5f40*/  ISETP.GE.U32.AND.EX P1, PT, R17, UR9, PT, P4 ;  /* 0x0000000911007c0c */ /* 0x000fc4000bf26140 */
[----:B------:R-:W-:-:S04]  /*5f50*/  ISETP.GT.U32.AND P2, PT, R4, 0x3, !P2 ;  /* 0x000000030400780c */ /* 0x000fc80005744070 */
[----:B------:R-:W-:-:S04]  /*5f60*/  SEL R2, RZ, 0x1, !P2 ;  /* 0x00000001ff027807 */ /* 0x000fc80005000000 */
[--C-:B------:R-:W-:Y:S01]  /*5f70*/  LOP3.LUT R8, R2, R8, R3.reuse, 0x96, !PT ;  /* 0x0000000802087212 */ /* 0x100fe200078e9603 */
[----:B------:R-:W-:Y:S01]  /*5f80*/  IMAD.MOV.U32 R2, RZ, RZ, -0x1 ;  /* 0xffffffffff027424 */ /* 0x000fe200078e00ff */
[----:B------:R-:W-:Y:S01]  /*5f90*/  PRMT R3, RZ, 0x7610, R3 ;  /* 0x00007610ff037816 */ /* 0x000fe20000000003 */
[----:B------:R-:W-:Y:S06]  /*5fa0*/  @P1 BRA `(.L_x_175) ;  /* 0x00000004005c1947 */ /* 0x000fec0003800000 */
[----:B------:R-:W0:Y:S01]  /*5fb0*/  S2UR UR7, SR_CTAID.X ;  /* 0x00000000000779c3 */ /* 0x000e220000002500 */
[----:B------:R-:W-:Y:S01]  /*5fc0*/  ULDC.64 UR8, c[0x0][0x628] ;  /* 0x00018a0000087ab9 */ /* 0x000fe20000000a00 */
[----:B------:R-:W-:Y:S01]  /*5fd0*/  ULDC UR10, c[0x0][0x150] ;  /* 0x00005400000a7ab9 */ /* 0x000fe20000000800 */
[----:B------:R-:W-:Y:S01]  /*5fe0*/  ISETP.NE.U32.AND P1, PT, RZ, UR8, PT ;  /* 0x00000008ff007c0c */ /* 0x000fe2000bf25070 */
[----:B------:R-:W-:Y:S01]  /*5ff0*/  ULDC UR11, c[0x0][0x630] ;  /* 0x00018c00000b7ab9 */ /* 0x000fe20000000800 */
[----:B------:R-:W-:Y:S01]  /*6000*/  ULDC UR13, c[0x0][0x154] ;  /* 0x00005500000d7ab9 */ /* 0x000fe20000000800 */
[----:B------:R-:W-:Y:S01]  /*6010*/  IMAD.MOV.U32 R2, RZ, RZ, R16 ;  /* 0x000000ffff027224 */ /* 0x000fe200078e0010 */
[----:B------:R-:W-:Y:S01]  /*6020*/  ISETP.NE.AND.EX P1, PT, RZ, UR9, PT, P1 ;  /* 0x00000009ff007c0c */ /* 0x000fe2000bf25310 */
[----:B------:R-:W1:Y:S01]  /*6030*/  S2UR UR12, SR_CTAID.Y ;  /* 0x00000000000c79c3 */ /* 0x000e620000002600 */
[----:B0-----:R-:W-:-:S05]  /*6040*/  I2FP.F32.U32 R3, UR7 ;  /* 0x0000000700037c45 */ /* 0x001fca0008201000 */
[----:B------:R-:W-:Y:S01]  /*6050*/  FMUL R12, R3, UR10 ;  /* 0x0000000a030c7c20 */ /* 0x000fe20008400000 */
[----:B------:R-:W-:-:S05]  /*6060*/  IMAD.MOV.U32 R3, RZ, RZ, R17 ;  /* 0x000000ffff037224 */ /* 0x000fca00078e0011 */
[----:B------:R-:W-:Y:S05]  /*6070*/  @!P1 BRA `(.L_x_176) ;  /* 0x0000000000289947 */ /* 0x000fea0003800000 */
[----:B------:R-:W-:Y:S02]  /*6080*/  ULDC UR10, c[0x0][0x634] ;  /* 0x00018d00000a7ab9 */ /* 0x000fe40000000800 */
[----:B------:R-:W-:-:S05]  /*6090*/  IADD3 R7, P1, R16, UR10, RZ ;  /* 0x0000000a10077c10 */ /* 0x000fca000ff3e0ff */
[----:B------:R-:W-:-:S04]  /*60a0*/  IMAD.X R11, RZ, RZ, R17, P1 ;  /* 0x000000ffff0b7224 */ /* 0x000fc800008e0611 */
[----:B------:R-:W-:-:S04]  /*60b0*/  IMAD.WIDE.U32 R4, R11, UR8, RZ ;  /* 0x000000080b047c25 */ /* 0x000fc8000f8e00ff */
[----:B------:R-:W-:-:S04]  /*60c0*/  IMAD.WIDE.U32 R4, P1, R7, UR9, R4 ;  /* 0x0000000907047c25 */ /* 0x000fc8000f820004 */
[----:B------:R-:W-:-:S04]  /*60d0*/  IMAD.WIDE.U32 R6, R7, UR8, RZ ;  /* 0x0000000807067c25 */ /* 0x000fc8000f8e00ff */
[----:B------:R-:W-:Y:S01]  /*60e0*/  IMAD.X R3, RZ, RZ, RZ, P1 ;  /* 0x000000ffff037224 */ /* 0x000fe200008e06ff */
[----:B------:R-:W-:Y:S01]  /*60f0*/  IADD3 RZ, P1, R7, R4, RZ ;  /* 0x0000000407ff7210 */ /* 0x000fe20007f3e0ff */
[----:B------:R-:W-:-:S04]  /*6100*/  IMAD.MOV.U32 R2, RZ, RZ, R5 ;  /* 0x000000ffff027224 */ /* 0x000fc800078e0005 */
[----:B------:R-:W-:-:S08]  /*6110*/  IMAD.WIDE.U32.X R2, R11, UR9, R2, P1 ;  /* 0x000000090b027c25 */ /* 0x000fd000088e0402 */
.L_x_176:
[--C-:B------:R-:W-:Y:S01]  /*6120*/  SHF.R.U64 R10, R2, UR11, R3.reuse ;  /* 0x0000000b020a7c19 */ /* 0x100fe20008001203 */
[----:B------:R-:W0:Y:S01]  /*6130*/  F2I.U32.TRUNC.NTZ R12, R12 ;  /* 0x0000000c000c7305 */ /* 0x000e22000020f000 */
[----:B------:R-:W-:Y:S01]  /*6140*/  SHF.R.U32.HI R2, RZ, UR11, R3 ;  /* 0x0000000bff027c19 */ /* 0x000fe20008011603 */
[----:B------:R-:W-:Y:S01]  /*6150*/  ULDC.64 UR8, c[0x0][0x620] ;  /* 0x0001880000087ab9 */ /* 0x000fe20000000a00 */
[----:B------:R-:W-:Y:S01]  /*6160*/  IADD3 R5, P1, RZ, -R10, RZ ;  /* 0x8000000aff057210 */ /* 0x000fe20007f3e0ff */
[----:B------:R-:W-:Y:S01]  /*6170*/  ULDC.64 UR14, c[0x0][0x640] ;  /* 0x00019000000e7ab9 */ /* 0x000fe20000000a00 */
[----:B-1----:R-:W-:Y:S01]  /*6180*/  I2FP.F32.U32 R4, UR12 ;  /* 0x0000000c00047c45 */ /* 0x002fe20008201000 */
[----:B------:R-:W1:Y:S01]  /*6190*/  LDC R14, c[0x0][0x610] ;  /* 0x00018400ff0e7b82 */ /* 0x000e620000000800 */
[----:B------:R-:W-:Y:S01]  /*61a0*/  ULDC UR11, c[0x0][0x658] ;  /* 0x00019600000b7ab9 */ /* 0x000fe20000000800 */
[----:B------:R-:W-:Y:S01]  /*61b0*/  IMAD.X R2, RZ, RZ, ~R2, P1 ;  /* 0x000000ffff027224 */ /* 0x000fe200008e0e02 */
[----:B------:R-:W-:Y:S01]  /*61c0*/  ISETP.NE.U32.AND P1, PT, RZ, UR14, PT ;  /* 0x0000000eff007c0c */ /* 0x000fe2000bf25070 */
[----:B------:R-:W-:Y:S01]  /*61d0*/  FMUL R6, R4, UR13 ;  /* 0x0000000d04067c20 */ /* 0x000fe20008400000 */
[----:B------:R-:W-:Y:S01]  /*61e0*/  ULDC UR13, c[0x0][0x648] ;  /* 0x00019200000d7ab9 */ /* 0x000fe20000000800 */
[----:B------:R-:W-:Y:S01]  /*61f0*/  IMAD R4, R2, UR8, RZ ;  /* 0x0000000802047c24 */ /* 0x000fe2000f8e02ff */
[----:B------:R-:W-:Y:S01]  /*6200*/  ISETP.NE.AND.EX P1, PT, RZ, UR15, PT, P1 ;  /* 0x0000000fff007c0c */ /* 0x000fe2000bf25310 */
[C---:B------:R-:W-:Y:S01]  /*6210*/  IMAD.WIDE.U32 R2, R5.reuse, UR8, R16 ;  /* 0x0000000805027c25 */ /* 0x040fe2000f8e0010 */
[----:B0-----:R-:W-:Y:S01]  /*6220*/  R2UR UR8, R12 ;  /* 0x000000000c0872ca */ /* 0x001fe200000e0000 */
[----:B------:R-:W0:Y:S02]  /*6230*/  F2I.U32.TRUNC.NTZ R6, R6 ;  /* 0x0000000600067305 */ /* 0x000e24000020f000 */
[----:B------:R-:W-:Y:S01]  /*6240*/  IMAD R5, R5, UR9, R4 ;  /* 0x0000000905057c24 */ /* 0x000fe2000f8e0204 */
[----:B------:R-:W-:-:S03]  /*6250*/  ULDC UR9, c[0x0][0x618] ;  /* 0x0001860000097ab9 */ /* 0x000fc60000000800 */
[----:B------:R-:W-:-:S05]  /*6260*/  IMAD.IADD R3, R3, 0x1, R5 ;  /* 0x0000000103037824 */ /* 0x000fca00078e0205 */
[--C-:B------:R-:W-:Y:S02]  /*6270*/  SHF.R.U64 R12, R2, UR9, R3.reuse ;  /* 0x00000009020c7c19 */ /* 0x100fe40008001203 */
[----:B------:R-:W-:Y:S01]  /*6280*/  SHF.R.U32.HI R3, RZ, UR9, R3 ;  /* 0x00000009ff037c19 */ /* 0x000fe20008011603 */
[----:B------:R-:W-:Y:S01]  /*6290*/  ULDC UR9, c[0x0][0x608] ;  /* 0x0001820000097ab9 */ /* 0x000fe20000000800 */
[----:B0-----:R-:W-:Y:S02]  /*62a0*/  R2UR UR10, R6 ;  /* 0x00000000060a72ca */ /* 0x001fe400000e0000 */
[--C-:B------:R-:W-:Y:S02]  /*62b0*/  SHF.R.U64 R13, R12, UR9, R3.reuse ;  /* 0x000000090c0d7c19 */ /* 0x100fe40008001203 */
[----:B------:R-:W-:Y:S01]  /*62c0*/  SHF.R.U32.HI R2, RZ, UR9, R3 ;  /* 0x00000009ff027c19 */ /* 0x000fe20008011603 */
[----:B------:R-:W-:-:S03]  /*62d0*/  UIADD3 UR9, -UR8, URZ, URZ ;  /* 0x0000003f08097290 */ /* 0x000fc6000fffe13f */
[--C-:B------:R-:W-:Y:S01]  /*62e0*/  SHF.R.U64 R15, R13, UR11, R2.reuse ;  /* 0x0000000b0d0f7c19 */ /* 0x100fe20008001202 */
[----:B------:R-:W-:Y:S01]  /*62f0*/  ULDC UR8, c[0x0][0x144] ;  /* 0x0000510000087ab9 */ /* 0x000fe20000000800 */
[----:B------:R-:W-:-:S03]  /*6300*/  SHF.R.U32.HI R3, RZ, UR11, R2 ;  /* 0x0000000bff037c19 */ /* 0x000fc60008011602 */
[----:B------:R-:W-:Y:S01]  /*6310*/  IMAD.MOV.U32 R2, RZ, RZ, R15 ;  /* 0x000000ffff027224 */ /* 0x000fe200078e000f */
[----:B------:R-:W-:Y:S06]  /*6320*/  @!P1 BRA `(.L_x_177) ;  /* 0x0000000000289947 */ /* 0x000fec0003800000 */
        /* <DEDUP_REMOVED lines=10> */
.L_x_177:
[----:B------:R-:W-:Y:S01]  /*63d0*/  UISETP.NE.AND UP0, UPT, UR48, URZ, UPT ;  /* 0x0000003f3000728c */ /* 0x000fe2000bf05270 */
[----:B------:R-:W-:Y:S01]  /*63e0*/  SHF.R.U64 R3, R2, UR13, R3 ;  /* 0x0000000d02037c19 */ /* 0x000fe20008001203 */
[----:B------:R-:W-:Y:S01]  /*63f0*/  UIADD3 UR10, -UR10, URZ, URZ ;  /* 0x0000003f0a0a7290 */ /* 0x000fe2000fffe13f */
[----:B------:R-:W-:Y:S01]  /*6400*/  LOP3.LUT R2, R13, UR6, RZ, 0xc0, !PT ;  /* 0x000000060d027c12 */ /* 0x000fe2000f8ec0ff */
[----:B------:R-:W-:Y:S02]  /*6410*/  UIMAD UR7, UR8, UR9, UR7 ;  /* 0x00000009080772a4 */ /* 0x000fe4000f8e0207 */
[----:B------:R-:W-:Y:S01]  /*6420*/  IMAD.MOV R4, RZ, RZ, -R3 ;  /* 0x000000ffff047224 */ /* 0x000fe200078e0a03 */
[----:B------:R-:W-:Y:S01]  /*6430*/  ULDC UR8, c[0x0][0x148] ;  /* 0x0000520000087ab9 */ /* 0x000fe20000000800 */
[----:B------:R-:W-:Y:S01]  /*6440*/  IMAD R19, R3, UR5, R2 ;  /* 0x0000000503137c24 */ /* 0x000fe2000f8e0202 */
[----:B------:R-:W-:Y:S02]  /*6450*/  LOP3.LUT R3, R12, UR4, RZ, 0xc0, !PT ;  /* 0x000000040c037c12 */ /* 0x000fe4000f8ec0ff */
[----:B------:R-:W-:Y:S01]  /*6460*/  @UP0 UIMAD UR7, UR8, UR10, UR12 ;  /* 0x0000000a080702a4 */ /* 0x000fe2000f8e020c */
[----:B------:R-:W-:-:S02]  /*6470*/  PLOP3.LUT P1, PT, PT, PT, UP0, 0x80, 0x0 ;  /* 0x000000000000781c */ /* 0x000fc40003f2f008 */
[----:B------:R-:W-:Y:S02]  /*6480*/  ULDC UR8, c[0x0][0x638] ;  /* 0x00018e0000087ab9 */ /* 0x000fe40000000800 */
[----:B------:R-:W-:Y:S02]  /*6490*/  IMAD R2, R4, UR8, R15 ;  /* 0x0000000804027c24 */ /* 0x000fe4000f8e020f */
[----:B-1----:R-:W-:Y:S01]  /*64a0*/  IMAD R19, R19, R14, UR7 ;  /* 0x0000000713137e24 */ /* 0x002fe2000f8e020e */
[----:B------:R-:W-:Y:S01]  /*64b0*/  ULDC UR7, c[0x0][0x600] ;  /* 0x0001800000077ab9 */ /* 0x000fe20000000800 */
[----:B------:R-:W-:Y:S02]  /*64c0*/  IMAD.MOV.U32 R4, RZ, RZ, 0x1 ;  /* 0x00000001ff047424 */ /* 0x000fe400078e00ff */
[----:B------:R-:W-:-:S03]  /*64d0*/  IMAD R2, R2, UR7, R3 ;  /* 0x0000000702027c24 */ /* 0x000fc6000f8e0203 */
[----:B------:R-:W-:Y:S02]  /*64e0*/  PRMT R3, R4, 0x7610, R3 ;  /* 0x0000761004037816 */ /* 0x000fe40000000003 */
[----:B------:R-:W-:Y:S02]  /*64f0*/  SEL R18, R2, R19, !P1 ;  /* 0x0000001302127207 */ /* 0x000fe40004800000 */
[----:B------:R-:W-:Y:S01]  /*6500*/  SEL R19, R19, R2, !P1 ;  /* 0x0000000213137207 */ /* 0x000fe20004800000 */
[----:B------:R-:W-:-:S07]  /*6510*/  IMAD.MOV.U32 R2, RZ, RZ, R10 ;  /* 0x000000ffff027224 */ /* 0x000fce00078e000a */
.L_x_175:
[----:B------:R-:W-:Y:S05]  /*6520*/  BSYNC B1 ;  /* 0x0000000000017941 */ /* 0x000fea0003800000 */
.L_x_174:
[----:B------:R-:W-:-:S13]  /*6530*/  LOP3.LUT P1, RZ, R3, 0xff, RZ, 0xc0, !PT ;  /* 0x000000ff03ff7812 */ /* 0x000fda000782c0ff */
[----:B------:R-:W-:Y:S05]  /*6540*/  @P1 BRA `(.L_x_178) ;  /* 0xfffffff400301947 */ /* 0x000fea000383ffff */
[----:B------:R-:W-:Y:S05]  /*6550*/  BSYNC B0 ;  /* 0x0000000000007941 */ /* 0x000fea0003800000 */
.L_x_166:
[----:B------:R-:W-:-:S03]  /*6560*/  UMOV UR7, 0xffffffff ;  /* 0xffffffff00077882 */ /* 0x000fc60000000000 */
[----:B------:R-:W-:Y:S05]  /*6570*/  BRA.DIV UR7, `(.L_x_179) ;  /* 0x0000000607447947 */ /* 0x000fea000b800000 */
[----:B------:R-:W-:-:S13]  /*6580*/  ELECT P6, URZ, PT ;  /* 0x00000000003f782f */ /* 0x000fda00038c0000 */
.L_x_195:
[----:B------:R-:W-:Y:S04]  /*6590*/  BSSY B0, `(.L_x_180) ;  /* 0x000002c000007945 */ /* 0x000fe80003800000 */
[----:B------:R-:W-:Y:S05]  /*65a0*/  @!P6 BRA `(.L_x_181) ;  /* 0x0000000000a8e947 */ /* 0x000fea0003800000 */
[----:B------:R-:W-:-:S04]  /*65b0*/  ULOP3.LUT UR7, UR46, 0x2, URZ, 0xfc, !UPT ;  /* 0x000000022e077892 */ /* 0x000fc8000f8efc3f */
[----:B------:R-:W-:-:S06]  /*65c0*/  UISETP.NE.AND UP0, UPT, UR7, 0x3, UPT ;  /* 0x000000030700788c */ /* 0x000fcc000bf05270 */
[----:B------:R-:W-:-:S13]  /*65d0*/  PLOP3.LUT P0, PT, PT, PT, UP0, 0x80, 0x0 ;  /* 0x000000000000781c */ /* 0x000fda0003f0f008 */
[----:B------:R-:W-:Y:S05]  /*65e0*/  @!P0 BRA `(.L_x_182) ;  /* 0x0000000000048947 */ /* 0x000fea0003800000 */
[----:B------:R-:W-:Y:S01]  /*65f0*/  BPT.TRAP 0x1 ;  /* 0x000000040000795c */ /* 0x000fe20000300000 */
.L_x_182:
[----:B------:R-:W0:Y:S01]  /*6600*/  S2R R3, SR_CgaCtaId ;  /* 0x0000000000037919 */ /* 0x000e220000008800 */
[----:B------:R-:W-:-:S04]  /*6610*/  MOV R2, 0x400 ;  /* 0x0000040000027802 */ /* 0x000fc80000000f00 */
[----:B0-----:R-:W-:Y:S02]  /*6620*/  LEA R3, R3, R2, 0x18 ;  /* 0x0000000203037211 */ /* 0x001fe400078ec0ff */
[----:B------:R-:W-:-:S03]  /*6630*/  SHF.L.U32 R2, R8, 0x1f, RZ ;  /* 0x0000001f08027819 */ /* 0x000fc600000006ff */
[----:B------:R-:W-:-:S04]  /*6640*/  VIADD R3, R3, 0x20 ;  /* 0x0000002003037836 */ /* 0x000fc80000000000 */
[C---:B------:R-:W-:Y:S02]  /*6650*/  IMAD R7, R0.reuse, 0x8, R3 ;  /* 0x0000000800077824 */ /* 0x040fe400078e0203 */
[----:B------:R-:W-:Y:S02]  /*6660*/  VIADD R0, R0, 0x1 ;  /* 0x0000000100007836 */ /* 0x000fe40000000000 */
[----:B------:R-:W0:Y:S03]  /*6670*/  SYNCS.PHASECHK.TRANS64.TRYWAIT P0, [R7+URZ], R2 ;  /* 0x00000002070075a7 */ /* 0x000e26000800017f */
[----:B------:R-:W-:-:S04]  /*6680*/  ISETP.NE.AND P1, PT, R0, 0x4, PT ;  /* 0x000000040000780c */ /* 0x000fc80003f25270 */
[----:B------:R-:W-:Y:S02]  /*6690*/  SEL R5, RZ, 0x1, P1 ;  /* 0x00000001ff057807 */ /* 0x000fe40000800000 */
[----:B------:R-:W-:Y:S02]  /*66a0*/  SEL R0, R0, RZ, P1 ;  /* 0x000000ff00007207 */ /* 0x000fe40000800000 */
[----:B------:R-:W-:-:S03]  /*66b0*/  LOP3.LUT R5, R8, R5, RZ, 0x3c, !PT ;  /* 0x0000000508057212 */ /* 0x000fc600078e3cff */
[----:B------:R-:W-:Y:S01]  /*66c0*/  IMAD R9, R0, 0x8, R3 ;  /* 0x0000000800097824 */ /* 0x000fe200078e0203 */
[----:B------:R-:W-:Y:S01]  /*66d0*/  SHF.L.U32 R4, R5, 0x1f, RZ ;  /* 0x0000001f05047819 */ /* 0x000fe200000006ff */
[----:B0-----:R-:W-:Y:S06]  /*66e0*/  @!P0 BRA `(.L_x_183) ;  /* 0x0000000400088947 */ /* 0x001fec0003800000 */
.L_x_196:
[----:B------:R-:W1:Y:S01]  /*66f0*/  SYNCS.PHASECHK.TRANS64.TRYWAIT P0, [R9+URZ], R4 ;  /* 0x00000004090075a7 */ /* 0x000e62000800017f */
[----:B------:R-:W-:-:S05]  /*6700*/  VIADD R0, R0, 0x1 ;  /* 0x0000000100007836 */ /* 0x000fca0000000000 */
[----:B------:R-:W-:-:S04]  /*6710*/  ISETP.NE.AND P1, PT, R0, 0x4, PT ;  /* 0x000000040000780c */ /* 0x000fc80003f25270 */
[----:B0-----:R-:W-:Y:S02]  /*6720*/  SEL R2, RZ, 0x1, P1 ;  /* 0x00000001ff027807 */ /* 0x001fe40000800000 */
[----:B------:R-:W-:Y:S02]  /*6730*/  SEL R0, R0, RZ, P1 ;  /* 0x000000ff00007207 */ /* 0x000fe40000800000 */
[----:B------:R-:W-:-:S03]  /*6740*/  LOP3.LUT R7, R5, R2, RZ, 0x3c, !PT ;  /* 0x0000000205077212 */ /* 0x000fc600078e3cff */
[----:B------:R-:W-:Y:S01]  /*6750*/  IMAD R6, R0, 0x8, R3 ;  /* 0x0000000800067824 */ /* 0x000fe200078e0203 */
[----:B------:R-:W-:Y:S01]  /*6760*/  SHF.L.U32 R5, R7, 0x1f, RZ ;  /* 0x0000001f07057819 */ /* 0x000fe200000006ff */
[----:B-1----:R-:W-:Y:S06]  /*6770*/  @!P0 BRA `(.L_x_184) ;  /* 0x0000000000f88947 */ /* 0x002fec0003800000 */
.L_x_197:
[----:B------:R-:W1:Y:S01]  /*6780*/  SYNCS.PHASECHK.TRANS64.TRYWAIT P0, [R6+URZ], R5 ;  /* 0x00000005060075a7 */ /* 0x000e62000800017f */
[----:B------:R-:W-:-:S05]  /*6790*/  VIADD R0, R0, 0x1 ;  /* 0x0000000100007836 */ /* 0x000fca0000000000 */
[----:B------:R-:W-:-:S04]  /*67a0*/  ISETP.NE.AND P1, PT, R0, 0x4, PT ;  /* 0x000000040000780c */ /* 0x000fc80003f25270 */
[----:B------:R-:W-:Y:S02]  /*67b0*/  SEL R2, RZ, 0x1, P1 ;  /* 0x00000001ff027807 */ /* 0x000fe40000800000 */
[----:B------:R-:W-:Y:S02]  /*67c0*/  SEL R0, R0, RZ, P1 ;  /* 0x000000ff00007207 */ /* 0x000fe40000800000 */
[----:B------:R-:W-:Y:S01]  /*67d0*/  LOP3.LUT R2, R7, R2, RZ, 0x3c, !PT ;  /* 0x0000000207027212 */ /* 0x000fe200078e3cff */
[----:B-1----:R-:W-:Y:S06]  /*67e0*/  @!P0 BRA `(.L_x_185) ;  /* 0x0000000000f08947 */ /* 0x002fec0003800000 */
.L_x_198:
[----:B------:R-:W-:Y:S01]  /*67f0*/  IMAD R3, R0, 0x8, R3 ;  /* 0x0000000800037824 */ /* 0x000fe200078e0203 */
[----:B------:R-:W-:-:S07]  /*6800*/  SHF.L.U32 R0, R2, 0x1f, RZ ;  /* 0x0000001f02007819 */ /* 0x000fce00000006ff */
.L_x_186:
[----:B--2---:R2:W3:Y:S02]  /*6810*/  SYNCS.PHASECHK.TRANS64.TRYWAIT P0, [R3+URZ], R0 ;  /* 0x00000000030075a7 */ /* 0x0044e4000800017f */
[----:B---3--:R-:W-:Y:S05]  /*6820*/  @!P0 NANOSLEEP.SYNCS 0x989680 ;  /* 0x009896800000895d */ /* 0x008fea0003900000 */
[----:B------:R-:W3:Y:S02]  /*6830*/  @!P0 SYNCS.PHASECHK.TRANS64 P0, [R3+URZ], R0 ;  /* 0x00000000030085a7 */ /* 0x000ee4000800007f */
[----:B---3--:R-:W-:Y:S05]  /*6840*/  @!P0 BRA `(.L_x_186) ;  /* 0xfffffffc00f08947 */ /* 0x008fea000383ffff */
.L_x_181:
[----:B------:R-:W-:Y:S05]  /*6850*/  BSYNC B0 ;  /* 0x0000000000007941 */ /* 0x000fea0003800000 */
.L_x_180:
[----:B------:R-:W-:Y:S05]  /*6860*/  EXIT ;  /* 0x000000000000794d */ /* 0x000fea0003800000 */
.L_x_14:
[----:B0-----:R0:W1:Y:S02]  /*6870*/  SYNCS.PHASECHK.TRANS64.TRYWAIT P0, [R93+URZ+-0x8], R0 ;  /* 0xfffff8005d0075a7 */ /* 0x001064000800017f */
[----:B-1----:R-:W-:Y:S05]  /*6880*/  @!P0 NANOSLEEP.SYNCS 0x989680 ;  /* 0x009896800000895d */ /* 0x002fea0003900000 */
[----:B------:R-:W1:Y:S02]  /*6890*/  @!P0 SYNCS.PHASECHK.TRANS64 P0, [R93+URZ+-0x8], R0 ;  /* 0xfffff8005d0085a7 */ /* 0x000e64000800007f */
[----:B-1----:R-:W-:Y:S05]  /*68a0*/  @!P0 BRA `(.L_x_14) ;  /* 0xfffffffc00f08947 */ /* 0x002fea000383ffff */
[----:B------:R-:W-:Y:S05]  /*68b0*/  BRA `(.L_x_187) ;  /* 0xffffffac006c7947 */ /* 0x000fea000383ffff */
.L_x_19:
[----:B-1----:R1:W2:Y:S02]  /*68c0*/  SYNCS.PHASECHK.TRANS64.TRYWAIT P1, [R3+URZ], R0 ;  /* 0x00000000030075a7 */ /* 0x0022a4000802017f */
[----:B--2---:R-:W-:Y:S05]  /*68d0*/  @!P1 NANOSLEEP.SYNCS 0x989680 ;  /* 0x009896800000995d */ /* 0x004fea0003900000 */
[----:B------:R-:W2:Y:S02]  /*68e0*/  @!P1 SYNCS.PHASECHK.TRANS64 P1, [R3+URZ], R0 ;  /* 0x00000000030095a7 */ /* 0x000ea4000802007f */
[----:B--2---:R-:W-:Y:S05]  /*68f0*/  @!P1 BRA `(.L_x_19) ;  /* 0xfffffffc00f09947 */ /* 0x004fea000383ffff */
[----:B------:R-:W-:Y:S05]  /*6900*/  BRA `(.L_x_18) ;  /* 0xffffffac00e07947 */ /* 0x000fea000383ffff */
.L_x_24:
[----:B-1----:R-:W-:-:S04]  /*6910*/  IMAD.U32 R4, RZ, RZ, UR4 ;  /* 0x00000004ff047e24 */ /* 0x002fc8000f8e00ff */
[----:B------:R1:W2:Y:S03]  /*6920*/  SYNCS.PHASECHK.TRANS64.TRYWAIT P1, [R4+URZ], R3 ;  /* 0x00000003040075a7 */ /* 0x0002a6000802017f */
[----:B--2---:R-:W-:Y:S05]  /*6930*/  @!P1 NANOSLEEP.SYNCS 0x989680 ;  /* 0x009896800000995d */ /* 0x004fea0003900000 */
[----:B------:R-:W2:Y:S02]  /*6940*/  @!P1 SYNCS.PHASECHK.TRANS64 P1, [R4+URZ], R3 ;  /* 0x00000003040095a7 */ /* 0x000ea4000802007f */
[----:B--2---:R-:W-:Y:S05]  /*6950*/  @!P1 BRA `(.L_x_24) ;  /* 0xfffffffc00ec9947 */ /* 0x004fea000383ffff */
[----:B------:R-:W-:Y:S05]  /*6960*/  BRA `(.L_x_23) ;  /* 0xffffffb0003c7947 */ /* 0x000fea000383ffff */
.L_x_30:
[----:B--2---:R2:W3:Y:S02]  /*6970*/  SYNCS.PHASECHK.TRANS64.TRYWAIT P0, [R93+URZ+0x8], R0 ;  /* 0x000008005d0075a7 */ /* 0x0044e4000800017f */
[----:B---3--:R-:W-:Y:S05]  /*6980*/  @!P0 NANOSLEEP.SYNCS 0x989680 ;  /* 0x009896800000895d */ /* 0x008fea0003900000 */
[----:B------:R-:W3:Y:S02]  /*6990*/  @!P0 SYNCS.PHASECHK.TRANS64 P0, [R93+URZ+0x8], R0 ;  /* 0x000008005d0085a7 */ /* 0x000ee4000800007f */
[----:B---3--:R-:W-:Y:S05]  /*69a0*/  @!P0 BRA `(.L_x_30) ;  /* 0xfffffffc00f08947 */ /* 0x008fea000383ffff */
[----:B------:R-:W-:Y:S05]  /*69b0*/  BRA `(.L_x_188) ;  /* 0xffffffb400187947 */ /* 0x000fea000383ffff */
.L_x_167:
[----:B------:R-:W-:Y:S01]  /*69c0*/  BSSY B1, `(.L_x_189) ;  /* 0x0000006000017945 */ /* 0x000fe20003800000 */
[----:B------:R-:W-:-:S07]  /*69d0*/  IMAD.MOV.U32 R15, RZ, RZ, -0x1 ;  /* 0xffffffffff0f7424 */ /* 0x000fce00078e00ff */
[----:B------:R-:W-:Y:S05]  /*69e0*/  WARPSYNC.COLLECTIVE R15, `(.L_x_190) ;  /* 0x000000000f0c7348 */ /* 0x000fea0003c00000 */
[----:B------:R-:W-:Y:S02]  /*69f0*/  ELECT P6, UR62, PT ;  /* 0x00000000003e782f */ /* 0x000fe400038c0000 */
[----:B------:R-:W-:Y:S01]  /*6a00*/  MOV R14, UR62 ;  /* 0x0000003e000e7c02 */ /* 0x000fe20008000f00 */
[----:B------:R-:W-:Y:S10]  /*6a10*/  ENDCOLLECTIVE ;  /* 0x000000000000791b */ /* 0x000ff40003800000 */
.L_x_190:
[----:B------:R-:W-:Y:S05]  /*6a20*/  BSYNC B1 ;  /* 0x0000000000017941 */ /* 0x000fea0003800000 */
.L_x_189:
[----:B------:R-:W-:Y:S05]  /*6a30*/  BRA `(.L_x_191) ;  /* 0xfffffff000007947 */ /* 0x000fea000383ffff */
.L_x_170:
[----:B-1----:R1:W2:Y:S02]  /*6a40*/  SYNCS.PHASECHK.TRANS64.TRYWAIT P1, [R10+URZ+0x20], R5 ;  /* 0x000020050a0075a7 */ /* 0x0022a4000802017f */
[----:B--2---:R-:W-:Y:S05]  /*6a50*/  @!P1 NANOSLEEP.SYNCS 0x989680 ;  /* 0x009896800000995d */ /* 0x004fea0003900000 */
[----:B------:R-:W2:Y:S02]  /*6a60*/  @!P1 SYNCS.PHASECHK.TRANS64 P1, [R10+URZ+0x20], R5 ;  /* 0x000020050a0095a7 */ /* 0x000ea4000802007f */
[----:B--2---:R-:W-:Y:S05]  /*6a70*/  @!P1 BRA `(.L_x_170) ;  /* 0xfffffffc00f09947 */ /* 0x004fea000383ffff */
[----:B------:R-:W-:Y:S05]  /*6a80*/  BRA `(.L_x_192) ;  /* 0xfffffff000347947 */ /* 0x000fea000383ffff */
.L_x_179:
[----:B------:R-:W-:Y:S01]  /*6a90*/  BSSY B0, `(.L_x_193) ;  /* 0x0000006000007945 */ /* 0x000fe20003800000 */
[----:B------:R-:W-:-:S07]  /*6aa0*/  IMAD.MOV.U32 R15, RZ, RZ, -0x1 ;  /* 0xffffffffff0f7424 */ /* 0x000fce00078e00ff */
[----:B------:R-:W-:Y:S05]  /*6ab0*/  WARPSYNC.COLLECTIVE R15, `(.L_x_194) ;  /* 0x000000000f0c7348 */ /* 0x000fea0003c00000 */
[----:B------:R-:W-:Y:S02]  /*6ac0*/  ELECT P6, UR62, PT ;  /* 0x00000000003e782f */ /* 0x000fe400038c0000 */
[----:B------:R-:W-:Y:S01]  /*6ad0*/  MOV R14, UR62 ;  /* 0x0000003e000e7c02 */ /* 0x000fe20008000f00 */
[----:B------:R-:W-:Y:S10]  /*6ae0*/  ENDCOLLECTIVE ;  /* 0x000000000000791b */ /* 0x000ff40003800000 */
.L_x_194:
[----:B------:R-:W-:Y:S05]  /*6af0*/  BSYNC B0 ;  /* 0x0000000000007941 */ /* 0x000fea0003800000 */
.L_x_193:
[----:B------:R-:W-:Y:S05]  /*6b00*/  BRA `(.L_x_195) ;  /* 0xfffffff800a07947 */ /* 0x000fea000383ffff */
.L_x_183:
[----:B0-----:R0:W1:Y:S02]  /*6b10*/  SYNCS.PHASECHK.TRANS64.TRYWAIT P0, [R7+URZ], R2 ;  /* 0x00000002070075a7 */ /* 0x001064000800017f */
[----:B-1----:R-:W-:Y:S05]  /*6b20*/  @!P0 NANOSLEEP.SYNCS 0x989680 ;  /* 0x009896800000895d */ /* 0x002fea0003900000 */
[----:B------:R-:W1:Y:S02]  /*6b30*/  @!P0 SYNCS.PHASECHK.TRANS64 P0, [R7+URZ], R2 ;  /* 0x00000002070085a7 */ /* 0x000e64000800007f */
[----:B-1----:R-:W-:Y:S05]  /*6b40*/  @!P0 BRA `(.L_x_183) ;  /* 0xfffffffc00f08947 */ /* 0x002fea000383ffff */
[----:B------:R-:W-:Y:S05]  /*6b50*/  BRA `(.L_x_196) ;  /* 0xfffffff800e47947 */ /* 0x000fea000383ffff */
.L_x_184:
[----:B0-----:R0:W1:Y:S02]  /*6b60*/  SYNCS.PHASECHK.TRANS64.TRYWAIT P0, [R9+URZ], R4 ;  /* 0x00000004090075a7 */ /* 0x001064000800017f */
[----:B-1----:R-:W-:Y:S05]  /*6b70*/  @!P0 NANOSLEEP.SYNCS 0x989680 ;  /* 0x009896800000895d */ /* 0x002fea0003900000 */
[----:B------:R-:W1:Y:S02]  /*6b80*/  @!P0 SYNCS.PHASECHK.TRANS64 P0, [R9+URZ], R4 ;  /* 0x00000004090085a7 */ /* 0x000e64000800007f */
[----:B-1----:R-:W-:Y:S05]  /*6b90*/  @!P0 BRA `(.L_x_184) ;  /* 0xfffffffc00f08947 */ /* 0x002fea000383ffff */
[----:B------:R-:W-:Y:S05]  /*6ba0*/  BRA `(.L_x_197) ;  /* 0xfffffff800f47947 */ /* 0x000fea000383ffff */
.L_x_185:
[----:B-1----:R1:W2:Y:S02]  /*6bb0*/  SYNCS.PHASECHK.TRANS64.TRYWAIT P0, [R6+URZ], R5 ;  /* 0x00000005060075a7 */ /* 0x0022a4000800017f */
[----:B--2---:R-:W-:Y:S05]  /*6bc0*/  @!P0 NANOSLEEP.SYNCS 0x989680 ;  /* 0x009896800000895d */ /* 0x004fea0003900000 */
[----:B------:R-:W2:Y:S02]  /*6bd0*/  @!P0 SYNCS.PHASECHK.TRANS64 P0, [R6+URZ], R5 ;  /* 0x00000005060085a7 */ /* 0x000ea4000800007f */
[----:B--2---:R-:W-:Y:S05]  /*6be0*/  @!P0 BRA `(.L_x_185) ;  /* 0xfffffffc00f08947 */ /* 0x004fea000383ffff */
[----:B------:R-:W-:Y:S05]  /*6bf0*/  BRA `(.L_x_198) ;  /* 0xfffffff800fc7947 */ /* 0x000fea000383ffff */
.L_x_199:
[----:B------:R-:W-:-:S00]  /*6c00*/  BRA `(.L_x_199) ;  /* 0xfffffffc00fc7947 */ /* 0x000fc0000383ffff */
[----:B------:R-:W-:-:S00]  /*6c10*/  NOP ;  /* 0x0000000000007918 */ /* 0x000fc00000000000 */
        /* <DEDUP_REMOVED lines=14> */
.L_x_200:


//--------------------- .nv.global.init           --------------------------
	.section	.nv.global.init,"aw",@progbits
.nv.global.init:
	.type		$str$22,@object
	.size		$str$22,($str$23 - $str$22)
$str$22:
        /*0000*/ 	.byte	0x6b, 0x5f, 0x74, 0x69, 0x6c, 0x65, 0x5f, 0x63, 0x6f, 0x75, 0x6e, 0x74, 0x20, 0x3e, 0x3d, 0x20
        /*0010*/ 	.byte	0x31, 0x00
	.type		$str$23,@object
	.size		$str$23,(__unnamed_1 - $str$23)
$str$23:
        /*0012*/ 	.byte	0x2f, 0x74, 0x6d, 0x70, 0x2f, 0x63, 0x75, 0x74, 0x6c, 0x61, 0x73, 0x73, 0x5f, 0x73, 0x77, 0x65
        /*0022*/ 	.byte	0x65, 0x70, 0x5f, 0x73, 0x72, 0x63, 0x2f, 0x69, 0x6e, 0x63, 0x6c, 0x75, 0x64, 0x65, 0x2f, 0x63
        /*0032*/ 	.byte	0x75, 0x74, 0x6c, 0x61, 0x73, 0x73, 0x2f, 0x67, 0x65, 0x6d, 0x6d, 0x2f, 0x63, 0x6f, 0x6c, 0x6c
        /*0042*/ 	.byte	0x65, 0x63, 0x74, 0x69, 0x76, 0x65, 0x2f, 0x73, 0x6d, 0x39, 0x30, 0x5f, 0x6d, 0x6d, 0x61, 0x5f
        /*0052*/ 	.byte	0x74, 0x6d, 0x61, 0x5f, 0x67, 0x6d, 0x6d, 0x61, 0x5f, 0x73, 0x73, 0x5f, 0x77, 0x61, 0x72, 0x70
        /*0062*/ 	.byte	0x73, 0x70, 0x65, 0x63, 0x69, 0x61, 0x6c, 0x69, 0x7a, 0x65, 0x64, 0x2e, 0x68, 0x70, 0x70, 0x00
	.type		__unnamed_1,@object
	.size		__unnamed_1,(.L_0 - __unnamed_1)
__unnamed_1:
        /*0072*/ 	.byte	0x76, 0x6f, 0x69, 0x64, 0x20, 0x63, 0x75, 0x74, 0x6c, 0x61, 0x73, 0x73, 0x3a, 0x3a, 0x67, 0x65
        /* <DEDUP_REMOVED lines=171> */
        /*0b32*/ 	.byte	0x3a, 0x69, 0x64, 0x65, 0x6e, 0x74, 0x69, 0x74, 0x79, 0x5d, 0x00
.L_0:


//--------------------- .nv.shared._ZN7cutlass13device_kernelINS_4gemm6kernel13GemmUniversalIN4cute5tupleIJiiiiEEENS1_10collective13CollectiveMmaINS1_34MainloopSm90TmaGmmaWarpSpecializedILi4ENS5_IJNS4_1CILi1EEESB_SB_EEENS1_32KernelTmaWarpSpecializedPingpongEEENS5_IJNSA_ILi64EEENSA_ILi128EEENSA_ILi32EEEEEEaNS5_IJlSB_lEEEaSJ_NS4_8TiledMMAINS4_8MMA_AtomIJNS4_4SM904GMMA27MMA_64x128x32_S32S8S8_SS_TNEEEENS4_6LayoutISC_NS5_IJNSA_ILi0EEESR_SR_EEEEENS5_IJNS4_10UnderscoreESU_SU_EEEEENS4_13SM90_TMA_LOADENS4_14ComposedLayoutINS4_7SwizzleILi1ELi4ELi3EEENS4_18smem_ptr_flag_bitsILi8EEENSQ_INS5_IJNSA_ILi8EEESH_EEENS5_IJSH_SB_EEEEEEEvNS4_8identityESX_S17_vS18_EENS_8epilogue10collective6detail29Sm90TmaWarpSpecializedAdapterINS1B_15DefaultEpilogueIaSJ_SJ_NS1A_6thread17LinearCombinationIaLi1EiiLNS1F_9ScaleType4KindE0ELNS_15FloatRoundStyleE2EaEENS1_15EpilogueDefaultEEEEEvvEEEEvNT_6ParamsE --------------------------
	.section	.nv.shared._ZN7cutlass13device_kernelINS_4gemm6kernel13GemmUniversalIN4cute5tupleIJiiiiEEENS1_10collective13CollectiveMmaINS1_34MainloopSm90TmaGmmaWarpSpecializedILi4ENS5_IJNS4_1CILi1EEESB_SB_EEENS1_32KernelTmaWarpSpecializedPingpongEEENS5_IJNSA_ILi64EEENSA_ILi128EEENSA_ILi32EEEEEEaNS5_IJlSB_lEEEaSJ_NS4_8TiledMMAINS4_8MMA_AtomIJNS4_4SM904GMMA27MMA_64x128x32_S32S8S8_SS_TNEEEENS4_6LayoutISC_NS5_IJNSA_ILi0EEESR_SR_EEEEENS5_IJNS4_10UnderscoreESU_SU_EEEEENS4_13SM90_TMA_LOADENS4_14ComposedLayoutINS4_7SwizzleILi1ELi4ELi3EEENS4_18smem_ptr_flag_bitsILi8EEENSQ_INS5_IJNSA_ILi8EEESH_EEENS5_IJSH_SB_EEEEEEEvNS4_8identityESX_S17_vS18_EENS_8epilogue10collective6detail29Sm90TmaWarpSpecializedAdapterINS1B_15DefaultEpilogueIaSJ_SJ_NS1A_6thread17LinearCombinationIaLi1EiiLNS1F_9ScaleType4KindE0ELNS_15FloatRoundStyleE2EaEENS1_15EpilogueDefaultEEEEEvvEEEEvNT_6ParamsE,"aw",@nobits
	.sectionflags	@""
	.align	16
	.zero		1024


//--------------------- .nv.shared.reserved.0     --------------------------
	.section	.nv.shared.reserved.0,"aw",@nobits
	.weak		__nv_reservedSMEM_offset_0_alias
	.size		__nv_reservedSMEM_offset_0_alias, 0, 0
	.other		__nv_reservedSMEM_offset_0_alias,@"STO_CUDA_RESERVED_SHARED STV_DEFAULT"
__nv_reservedSMEM_offset_0_alias:
	.zero		0


//--------------------- .nv.global                --------------------------
	.section	.nv.global,"aw",@nobits
.nv.global:
	.type		_ZN40_INTERNAL_3e88452a_4_k_cu_56c6ebc8_198794cute1_E,@object
	.size		_ZN40_INTERNAL_3e88452a_4_k_cu_56c6ebc8_198794cute1_E,(_ZN40_INTERNAL_3e88452a_4_k_cu_56c6ebc8_198794cuda3std3__45__cpo6cbeginE - _ZN40_INTERNAL_3e88452a_4_k_cu_56c6ebc8_198794cute1_E)
_ZN40_INTERNAL_3e88452a_4_k_cu_56c6ebc8_198794cute1_E:
	.zero		1
	.type		_ZN40_INTERNAL_3e88452a_4_k_cu_56c6ebc8_198794cuda3std3__45__cpo6cbeginE,@object
	.size		_ZN40_INTERNAL_3e88452a_4_k_cu_56c6ebc8_198794cuda3std3__45__cpo6cbeginE,(_ZN40_INTERNAL_3e88452a_4_k_cu_56c6ebc8_198794cuda3std3__48in_placeE - _ZN40_INTERNAL_3e88452a_4_k_cu_56c6ebc8_198794cuda3std3__45__cpo6cbeginE)
_ZN40_INTERNAL_3e88452a_4_k_cu_56c6ebc8_198794cuda3std3__45__cpo6cbeginE:
	.zero		1
	.type		_ZN40_INTERNAL_3e88452a_4_k_cu_56c6ebc8_198794cuda3std3__48in_placeE,@object
	.size		_ZN40_INTERNAL_3e88452a_4_k_cu_56c6ebc8_198794cuda3std3__48in_placeE,(_ZN40_INTERNAL_3e88452a_4_k_cu_56c6ebc8_198794cuda3std6ranges3__45__cpo9iter_moveE - _ZN40_INTERNAL_3e88452a_4_k_cu_56c6ebc8_198794cuda3std3__48in_placeE)
_ZN40_INTERNAL_3e88452a_4_k_cu_56c6ebc8_198794cuda3std3__48in_placeE:
	.zero		1
	.type		_ZN40_INTERNAL_3e88452a_4_k_cu_56c6ebc8_198794cuda3std6ranges3__45__cpo9iter_moveE,@object
	.size		_ZN40_INTERNAL_3e88452a_4_k_cu_56c6ebc8_198794cuda3std6ranges3__45__cpo9iter_moveE,(_ZN40_INTERNAL_3e88452a_4_k_cu_56c6ebc8_198794cuda3std3__45__cpo5beginE - _ZN40_INTERNAL_3e88452a_4_k_cu_56c6ebc8_198794cuda3std6ranges3__45__cpo9iter_moveE)
_ZN40_INTERNAL_3e88452a_4_k_cu_56c6ebc8_198794cuda3std6ranges3__45__cpo9iter_moveE:
	.zero		1
	.type		_ZN40_INTERNAL_3e88452a_4_k_cu_56c6ebc8_198794cuda3std3__45__cpo5beginE,@object
	.size		_ZN40_INTERNAL_3e88452a_4_k_cu_56c6ebc8_198794cuda3std3__45__cpo5beginE,(_ZN40_INTERNAL_3e88452a_4_k_cu_56c6ebc8_198794cuda3std3__442_GLOBAL__N__3e88452a_4_k_cu_56c6ebc8_198796ignoreE - _ZN40_INTERNAL_3e88452a_4_k_cu_56c6ebc8_198794cuda3std3__45__cpo5beginE)
_ZN40_INTERNAL_3e88452a_4_k_cu_56c6ebc8_198794cuda3std3__45__cpo5beginE:
	.zero		1
	.type		_ZN40_INTERNAL_3e88452a_4_k_cu_56c6ebc8_198794cuda3std3__442_GLOBAL__N__3e88452a_4_k_cu_56c6ebc8_198796ignoreE,@object
	.size		_ZN40_INTERNAL_3e88452a_4_k_cu_56c6ebc8_198794cuda3std3__442_GLOBAL__N__3e88452a_4_k_cu_56c6ebc8_198796ignoreE,(_ZN40_INTERNAL_3e88452a_4_k_cu_56c6ebc8_198794cute7productE - _ZN40_INTERNAL_3e88452a_4_k_cu_56c6ebc8_198794cuda3std3__442_GLOBAL__N__3e88452a_4_k_cu_56c6ebc8_198796ignoreE)
_ZN40_INTERNAL_3e88452a_4_k_cu_56c6ebc8_198794cuda3std3__442_GLOBAL__N__3e88452a_4_k_cu_56c6ebc8_198796ignoreE:
	.zero		1
	.type		_ZN40_INTERNAL_3e88452a_4_k_cu_56c6ebc8_198794cute7productE,@object
	.size		_ZN40_INTERNAL_3e88452a_4_k_cu_56c6ebc8_198794cute7productE,(_ZN40_INTERNAL_3e88452a_4_k_cu_56c6ebc8_198794cuda3std3__45__cpo3endE - _ZN40_INTERNAL_3e88452a_4_k_cu_56c6ebc8_198794cute7productE)
_ZN40_INTERNAL_3e88452a_4_k_cu_56c6ebc8_198794cute7productE:
	.zero		1
	.type		_ZN40_INTERNAL_3e88452a_4_k_cu_56c6ebc8_198794cuda3std3__45__cpo3endE,@object
	.size		_ZN40_INTERNAL_3e88452a_4_k_cu_56c6ebc8_198794cuda3std3__45__cpo3endE,(_ZN40_INTERNAL_3e88452a_4_k_cu_56c6ebc8_198794cuda3std3__419piecewise_constructE - _ZN40_INTERNAL_3e88452a_4_k_cu_56c6ebc8_198794cuda3std3__45__cpo3endE)
_ZN40_INTERNAL_3e88452a_4_k_cu_56c6ebc8_198794cuda3std3__45__cpo3endE:
	.zero		1
	.type		_ZN40_INTERNAL_3e88452a_4_k_cu_56c6ebc8_198794cuda3std3__419piecewise_constructE,@object
	.size		_ZN40_INTERNAL_3e88452a_4_k_cu_56c6ebc8_198794cuda3std3__419piecewise_constructE,(_ZN40_INTERNAL_3e88452a_4_k_cu_56c6ebc8_198794cuda3std3__45__cpo4cendE - _ZN40_INTERNAL_3e88452a_4_k_cu_56c6ebc8_198794cuda3std3__419piecewise_constructE)
_ZN40_INTERNAL_3e88452a_4_k_cu_56c6ebc8_198794cuda3std3__419piecewise_constructE:
	.zero		1
	.type		_ZN40_INTERNAL_3e88452a_4_k_cu_56c6ebc8_198794cuda3std3__45__cpo4cendE,@object
	.size		_ZN40_INTERNAL_3e88452a_4_k_cu_56c6ebc8_198794cuda3std3__45__cpo4cendE,(_ZN40_INTERNAL_3e88452a_4_k_cu_56c6ebc8_198794cuda3std6ranges3__45__cpo4swapE - _ZN40_INTERNAL_3e88452a_4_k_cu_56c6ebc8_198794cuda3std3__45__cpo4cendE)
_ZN40_INTERNAL_3e88452a_4_k_cu_56c6ebc8_198794cuda3std3__45__cpo4cendE:
	.zero		1
	.type		_ZN40_INTERNAL_3e88452a_4_k_cu_56c6ebc8_198794cuda3std6ranges3__45__cpo4swapE,@object
	.size		_ZN40_INTERNAL_3e88452a_4_k_cu_56c6ebc8_198794cuda3std6ranges3__45__cpo4swapE,(.L_8 - _ZN40_INTERNAL_3e88452a_4_k_cu_56c6ebc8_198794cuda3std6ranges3__45__cpo4swapE)
_ZN40_INTERNAL_3e88452a_4_k_cu_56c6ebc8_198794cuda3std6ranges3__45__cpo4swapE:
	.zero		1
.L_8:


//--------------------- .nv.constant0._ZN7cutlass13device_kernelINS_4gemm6kernel13GemmUniversalIN4cute5tupleIJiiiiEEENS1_10collective13CollectiveMmaINS1_34MainloopSm90TmaGmmaWarpSpecializedILi4ENS5_IJNS4_1CILi1EEESB_SB_EEENS1_32KernelTmaWarpSpecializedPingpongEEENS5_IJNSA_ILi64EEENSA_ILi128EEENSA_ILi32EEEEEEaNS5_IJlSB_lEEEaSJ_NS4_8TiledMMAINS4_8MMA_AtomIJNS4_4SM904GMMA27MMA_64x128x32_S32S8S8_SS_TNEEEENS4_6LayoutISC_NS5_IJNSA_ILi0EEESR_SR_EEEEENS5_IJNS4_10UnderscoreESU_SU_EEEEENS4_13SM90_TMA_LOADENS4_14ComposedLayoutINS4_7SwizzleILi1ELi4ELi3EEENS4_18smem_ptr_flag_bitsILi8EEENSQ_INS5_IJNSA_ILi8EEESH_EEENS5_IJSH_SB_EEEEEEEvNS4_8identityESX_S17_vS18_EENS_8epilogue10collective6detail29Sm90TmaWarpSpecializedAdapterINS1B_15DefaultEpilogueIaSJ_SJ_NS1A_6thread17LinearCombinationIaLi1EiiLNS1F_9ScaleType4KindE0ELNS_15FloatRoundStyleE2EaEENS1_15EpilogueDefaultEEEEEvvEEEEvNT_6ParamsE --------------------------
	.section	.nv.constant0._ZN7cutlass13device_kernelINS_4gemm6kernel13GemmUniversalIN4cute5tupleIJiiiiEEENS1_10collective13CollectiveMmaINS1_34MainloopSm90TmaGmmaWarpSpecializedILi4ENS5_IJNS4_1CILi1EEESB_SB_EEENS1_32KernelTmaWarpSpecializedPingpongEEENS5_IJNSA_ILi64EEENSA_ILi128EEENSA_ILi32EEEEEEaNS5_IJlSB_lEEEaSJ_NS4_8TiledMMAINS4_8MMA_AtomIJNS4_4SM904GMMA27MMA_64x128x32_S32S8S8_SS_TNEEEENS4_6LayoutISC_NS5_IJNSA_ILi0EEESR_SR_EEEEENS5_IJNS4_10UnderscoreESU_SU_EEEEENS4_13SM90_TMA_LOADENS4_14ComposedLayoutINS4_7SwizzleILi1ELi4ELi3EEENS4_18smem_ptr_flag_bitsILi8EEENSQ_INS5_IJNSA_ILi8EEESH_EEENS5_IJSH_SB_EEEEEEEvNS4_8identityESX_S17_vS18_EENS_8epilogue10collective6detail29Sm90TmaWarpSpecializedAdapterINS1B_15DefaultEpilogueIaSJ_SJ_NS1A_6thread17LinearCombinationIaLi1EiiLNS1F_9ScaleType4KindE0ELNS_15FloatRoundStyleE2EaEENS1_15EpilogueDefaultEEEEEvvEEEEvNT_6ParamsE,"a",@progbits
	.sectionflags	@""
	.align	4
.nv.constant0._ZN7cutlass13device_kernelINS_4gemm6kernel13GemmUniversalIN4cute5tupleIJiiiiEEENS1_10collective13CollectiveMmaINS1_34MainloopSm90TmaGmmaWarpSpecializedILi4ENS5_IJNS4_1CILi1EEESB_SB_EEENS1_32KernelTmaWarpSpecializedPingpongEEENS5_IJNSA_ILi64EEENSA_ILi128EEENSA_ILi32EEEEEEaNS5_IJlSB_lEEEaSJ_NS4_8TiledMMAINS4_8MMA_AtomIJNS4_4SM904GMMA27MMA_64x128x32_S32S8S8_SS_TNEEEENS4_6LayoutISC_NS5_IJNSA_ILi0EEESR_SR_EEEEENS5_IJNS4_10UnderscoreESU_SU_EEEEENS4_13SM90_TMA_LOADENS4_14ComposedLayoutINS4_7SwizzleILi1ELi4ELi3EEENS4_18smem_ptr_flag_bitsILi8EEENSQ_INS5_IJNSA_ILi8EEESH_EEENS5_IJSH_SB_EEEEEEEvNS4_8identityESX_S17_vS18_EENS_8epilogue10collective6detail29Sm90TmaWarpSpecializedAdapterINS1B_15DefaultEpilogueIaSJ_SJ_NS1A_6thread17LinearCombinationIaLi1EiiLNS1F_9ScaleType4KindE0ELNS_15FloatRoundStyleE2EaEENS1_15EpilogueDefaultEEEEEvvEEEEvNT_6ParamsE:
	.zero		1664


//--------------------- SYMBOLS --------------------------

	.type		.nv.reservedSmem.offset0,@object
	.size		.nv.reservedSmem.offset0,0x4
	.type		__assertfail,@function
